//
// Generated by NVIDIA NVVM Compiler
//
// Compiler Build ID: CL-36424714
// Cuda compilation tools, release 13.0, V13.0.88
// Based on NVVM 20.0.0
//

.version 9.0
.target sm_100
.address_size 64

	// .globl	kernel_conv_filter

.visible .entry kernel_conv_filter(
	.param .u64 .ptr .align 1 kernel_conv_filter_param_0,
	.param .u64 .ptr .align 1 kernel_conv_filter_param_1,
	.param .u64 .ptr .align 1 kernel_conv_filter_param_2
)
{
	.reg .pred 	%p<4>;
	.reg .b32 	%r<11>;
	.reg .b32 	%f<76>;
	.reg .b64 	%rd<18>;

	ld.param.u64 	%rd1, [kernel_conv_filter_param_0];
	ld.param.u64 	%rd2, [kernel_conv_filter_param_1];
	ld.param.u64 	%rd3, [kernel_conv_filter_param_2];
	mov.u32 	%r3, %ctaid.x;
	mov.u32 	%r4, %ntid.x;
	mov.u32 	%r5, %tid.x;
	mad.lo.s32 	%r1, %r3, %r4, %r5;
	mov.u32 	%r6, %ctaid.y;
	mov.u32 	%r7, %ntid.y;
	mov.u32 	%r8, %tid.y;
	mad.lo.s32 	%r9, %r6, %r7, %r8;
	setp.gt.s32 	%p1, %r1, 23;
	setp.gt.u32 	%p2, %r9, 23;
	or.pred  	%p3, %p1, %p2;
	@%p3 bra 	$L__BB0_2;
	mov.u32 	%r10, %ctaid.z;
	cvta.to.global.u64 	%rd4, %rd2;
	cvta.to.global.u64 	%rd5, %rd1;
	cvta.to.global.u64 	%rd6, %rd3;
	mul.wide.u32 	%rd7, %r10, 100;
	add.s64 	%rd8, %rd6, %rd7;
	mul.wide.s32 	%rd9, %r1, 112;
	add.s64 	%rd10, %rd5, %rd9;
	mul.wide.u32 	%rd11, %r9, 4;
	add.s64 	%rd12, %rd10, %rd11;
	ld.global.f32 	%f1, [%rd12];
	ld.global.f32 	%f2, [%rd8];
	fma.rn.f32 	%f3, %f1, %f2, 0f00000000;
	ld.global.f32 	%f4, [%rd12+4];
	ld.global.f32 	%f5, [%rd8+4];
	fma.rn.f32 	%f6, %f4, %f5, %f3;
	ld.global.f32 	%f7, [%rd12+8];
	ld.global.f32 	%f8, [%rd8+8];
	fma.rn.f32 	%f9, %f7, %f8, %f6;
	ld.global.f32 	%f10, [%rd12+12];
	ld.global.f32 	%f11, [%rd8+12];
	fma.rn.f32 	%f12, %f10, %f11, %f9;
	ld.global.f32 	%f13, [%rd12+16];
	ld.global.f32 	%f14, [%rd8+16];
	fma.rn.f32 	%f15, %f13, %f14, %f12;
	ld.global.f32 	%f16, [%rd12+112];
	ld.global.f32 	%f17, [%rd8+20];
	fma.rn.f32 	%f18, %f16, %f17, %f15;
	ld.global.f32 	%f19, [%rd12+116];
	ld.global.f32 	%f20, [%rd8+24];
	fma.rn.f32 	%f21, %f19, %f20, %f18;
	ld.global.f32 	%f22, [%rd12+120];
	ld.global.f32 	%f23, [%rd8+28];
	fma.rn.f32 	%f24, %f22, %f23, %f21;
	ld.global.f32 	%f25, [%rd12+124];
	ld.global.f32 	%f26, [%rd8+32];
	fma.rn.f32 	%f27, %f25, %f26, %f24;
	ld.global.f32 	%f28, [%rd12+128];
	ld.global.f32 	%f29, [%rd8+36];
	fma.rn.f32 	%f30, %f28, %f29, %f27;
	ld.global.f32 	%f31, [%rd12+224];
	ld.global.f32 	%f32, [%rd8+40];
	fma.rn.f32 	%f33, %f31, %f32, %f30;
	ld.global.f32 	%f34, [%rd12+228];
	ld.global.f32 	%f35, [%rd8+44];
	fma.rn.f32 	%f36, %f34, %f35, %f33;
	ld.global.f32 	%f37, [%rd12+232];
	ld.global.f32 	%f38, [%rd8+48];
	fma.rn.f32 	%f39, %f37, %f38, %f36;
	ld.global.f32 	%f40, [%rd12+236];
	ld.global.f32 	%f41, [%rd8+52];
	fma.rn.f32 	%f42, %f40, %f41, %f39;
	ld.global.f32 	%f43, [%rd12+240];
	ld.global.f32 	%f44, [%rd8+56];
	fma.rn.f32 	%f45, %f43, %f44, %f42;
	ld.global.f32 	%f46, [%rd12+336];
	ld.global.f32 	%f47, [%rd8+60];
	fma.rn.f32 	%f48, %f46, %f47, %f45;
	ld.global.f32 	%f49, [%rd12+340];
	ld.global.f32 	%f50, [%rd8+64];
	fma.rn.f32 	%f51, %f49, %f50, %f48;
	ld.global.f32 	%f52, [%rd12+344];
	ld.global.f32 	%f53, [%rd8+68];
	fma.rn.f32 	%f54, %f52, %f53, %f51;
	ld.global.f32 	%f55, [%rd12+348];
	ld.global.f32 	%f56, [%rd8+72];
	fma.rn.f32 	%f57, %f55, %f56, %f54;
	ld.global.f32 	%f58, [%rd12+352];
	ld.global.f32 	%f59, [%rd8+76];
	fma.rn.f32 	%f60, %f58, %f59, %f57;
	ld.global.f32 	%f61, [%rd12+448];
	ld.global.f32 	%f62, [%rd8+80];
	fma.rn.f32 	%f63, %f61, %f62, %f60;
	ld.global.f32 	%f64, [%rd12+452];
	ld.global.f32 	%f65, [%rd8+84];
	fma.rn.f32 	%f66, %f64, %f65, %f63;
	ld.global.f32 	%f67, [%rd12+456];
	ld.global.f32 	%f68, [%rd8+88];
	fma.rn.f32 	%f69, %f67, %f68, %f66;
	ld.global.f32 	%f70, [%rd12+460];
	ld.global.f32 	%f71, [%rd8+92];
	fma.rn.f32 	%f72, %f70, %f71, %f69;
	ld.global.f32 	%f73, [%rd12+464];
	ld.global.f32 	%f74, [%rd8+96];
	fma.rn.f32 	%f75, %f73, %f74, %f72;
	mul.wide.u32 	%rd13, %r10, 2304;
	add.s64 	%rd14, %rd4, %rd13;
	mul.wide.s32 	%rd15, %r1, 96;
	add.s64 	%rd16, %rd14, %rd15;
	add.s64 	%rd17, %rd16, %rd11;
	st.global.f32 	[%rd17], %f75;
$L__BB0_2:
	ret;

}
	// .globl	kernel_conv_bias
.visible .entry kernel_conv_bias(
	.param .u64 .ptr .align 1 kernel_conv_bias_param_0,
	.param .u64 .ptr .align 1 kernel_conv_bias_param_1
)
{
	.reg .pred 	%p<4>;
	.reg .b32 	%r<11>;
	.reg .b32 	%f<4>;
	.reg .b64 	%rd<13>;

	ld.param.u64 	%rd1, [kernel_conv_bias_param_0];
	ld.param.u64 	%rd2, [kernel_conv_bias_param_1];
	mov.u32 	%r3, %ctaid.x;
	mov.u32 	%r4, %ntid.x;
	mov.u32 	%r5, %tid.x;
	mad.lo.s32 	%r1, %r3, %r4, %r5;
	mov.u32 	%r6, %ctaid.y;
	mov.u32 	%r7, %ntid.y;
	mov.u32 	%r8, %tid.y;
	mad.lo.s32 	%r9, %r6, %r7, %r8;
	setp.gt.s32 	%p1, %r1, 23;
	setp.gt.u32 	%p2, %r9, 23;
	or.pred  	%p3, %p1, %p2;
	@%p3 bra 	$L__BB1_2;
	cvta.to.global.u64 	%rd3, %rd2;
	cvta.to.global.u64 	%rd4, %rd1;
	mov.u32 	%r10, %ctaid.z;
	mul.wide.u32 	%rd5, %r10, 4;
	add.s64 	%rd6, %rd3, %rd5;
	ld.global.f32 	%f1, [%rd6];
	mul.wide.u32 	%rd7, %r10, 2304;
	add.s64 	%rd8, %rd4, %rd7;
	mul.wide.u32 	%rd9, %r9, 96;
	add.s64 	%rd10, %rd8, %rd9;
	mul.wide.s32 	%rd11, %r1, 4;
	add.s64 	%rd12, %rd10, %rd11;
	ld.global.f32 	%f2, [%rd12];
	add.f32 	%f3, %f1, %f2;
	st.global.f32 	[%rd12], %f3;
$L__BB1_2:
	ret;

}
	// .globl	kernel_conv_sigmoid
.visible .entry kernel_conv_sigmoid(
	.param .u64 .ptr .align 1 kernel_conv_sigmoid_param_0,
	.param .u64 .ptr .align 1 kernel_conv_sigmoid_param_1
)
{
	.reg .pred 	%p<4>;
	.reg .b32 	%r<13>;
	.reg .b32 	%f<15>;
	.reg .b64 	%rd<14>;
	.reg .b64 	%fd<4>;

	ld.param.u64 	%rd1, [kernel_conv_sigmoid_param_0];
	ld.param.u64 	%rd2, [kernel_conv_sigmoid_param_1];
	mov.u32 	%r3, %ctaid.x;
	mov.u32 	%r4, %ntid.x;
	mov.u32 	%r5, %tid.x;
	mad.lo.s32 	%r1, %r3, %r4, %r5;
	mov.u32 	%r6, %ctaid.y;
	mov.u32 	%r7, %ntid.y;
	mov.u32 	%r8, %tid.y;
	mad.lo.s32 	%r9, %r6, %r7, %r8;
	setp.gt.s32 	%p1, %r1, 23;
	setp.gt.u32 	%p2, %r9, 23;
	or.pred  	%p3, %p1, %p2;
	@%p3 bra 	$L__BB2_2;
	cvta.to.global.u64 	%rd3, %rd1;
	cvta.to.global.u64 	%rd4, %rd2;
	mov.u32 	%r10, %ctaid.z;
	mul.wide.u32 	%rd5, %r10, 2304;
	add.s64 	%rd6, %rd3, %rd5;
	mul.wide.u32 	%rd7, %r9, 96;
	add.s64 	%rd8, %rd6, %rd7;
	mul.wide.s32 	%rd9, %r1, 4;
	add.s64 	%rd10, %rd8, %rd9;
	ld.global.f32 	%f1, [%rd10];
	fma.rn.f32 	%f2, %f1, 0fBBBB989D, 0f3F000000;
	cvt.sat.f32.f32 	%f3, %f2;
	mov.f32 	%f4, 0f4B400001;
	mov.f32 	%f5, 0f437C0000;
	fma.rm.f32 	%f6, %f3, %f5, %f4;
	add.f32 	%f7, %f6, 0fCB40007F;
	neg.f32 	%f8, %f7;
	fma.rn.f32 	%f9, %f1, 0fBFB8AA3B, %f8;
	fma.rn.f32 	%f10, %f1, 0fB2A57060, %f9;
	mov.b32 	%r11, %f6;
	shl.b32 	%r12, %r11, 23;
	mov.b32 	%f11, %r12;
	ex2.approx.ftz.f32 	%f12, %f10;
	mul.f32 	%f13, %f12, %f11;
	cvt.f64.f32 	%fd1, %f13;
	add.f64 	%fd2, %fd1, 0d3FF0000000000000;
	rcp.rn.f64 	%fd3, %fd2;
	cvt.rn.f32.f64 	%f14, %fd3;
	add.s64 	%rd11, %rd4, %rd5;
	add.s64 	%rd12, %rd11, %rd7;
	add.s64 	%rd13, %rd12, %rd9;
	st.global.f32 	[%rd13], %f14;
$L__BB2_2:
	ret;

}
	// .globl	kernel_ss1_filter
.visible .entry kernel_ss1_filter(
	.param .u64 .ptr .align 1 kernel_ss1_filter_param_0,
	.param .u64 .ptr .align 1 kernel_ss1_filter_param_1,
	.param .u64 .ptr .align 1 kernel_ss1_filter_param_2
)
{
	.reg .pred 	%p<4>;
	.reg .b32 	%r<13>;
	.reg .b32 	%f<49>;
	.reg .b64 	%rd<19>;

	ld.param.u64 	%rd1, [kernel_ss1_filter_param_0];
	ld.param.u64 	%rd2, [kernel_ss1_filter_param_1];
	ld.param.u64 	%rd3, [kernel_ss1_filter_param_2];
	mov.u32 	%r3, %ctaid.x;
	mov.u32 	%r4, %ntid.x;
	mov.u32 	%r5, %tid.x;
	mad.lo.s32 	%r1, %r3, %r4, %r5;
	mov.u32 	%r6, %ctaid.y;
	mov.u32 	%r7, %ntid.y;
	mov.u32 	%r8, %tid.y;
	mad.lo.s32 	%r9, %r6, %r7, %r8;
	setp.gt.s32 	%p1, %r1, 5;
	setp.gt.u32 	%p2, %r9, 5;
	or.pred  	%p3, %p1, %p2;
	@%p3 bra 	$L__BB3_2;
	shl.b32 	%r10, %r9, 2;
	shl.b32 	%r11, %r1, 2;
	cvta.to.global.u64 	%rd4, %rd2;
	cvta.to.global.u64 	%rd5, %rd3;
	mov.u32 	%r12, %ctaid.z;
	cvta.to.global.u64 	%rd6, %rd1;
	mul.wide.u32 	%rd7, %r12, 2304;
	add.s64 	%rd8, %rd6, %rd7;
	mul.wide.s32 	%rd9, %r11, 4;
	add.s64 	%rd10, %rd8, %rd9;
	mul.wide.u32 	%rd11, %r10, 96;
	add.s64 	%rd12, %rd10, %rd11;
	ld.global.f32 	%f1, [%rd12];
	ld.global.f32 	%f2, [%rd5];
	fma.rn.f32 	%f3, %f1, %f2, 0f00000000;
	ld.global.f32 	%f4, [%rd12+96];
	ld.global.f32 	%f5, [%rd5+16];
	fma.rn.f32 	%f6, %f4, %f5, %f3;
	ld.global.f32 	%f7, [%rd12+192];
	ld.global.f32 	%f8, [%rd5+32];
	fma.rn.f32 	%f9, %f7, %f8, %f6;
	ld.global.f32 	%f10, [%rd12+288];
	ld.global.f32 	%f11, [%rd5+48];
	fma.rn.f32 	%f12, %f10, %f11, %f9;
	ld.global.f32 	%f13, [%rd12+4];
	ld.global.f32 	%f14, [%rd5+4];
	fma.rn.f32 	%f15, %f13, %f14, %f12;
	ld.global.f32 	%f16, [%rd12+100];
	ld.global.f32 	%f17, [%rd5+20];
	fma.rn.f32 	%f18, %f16, %f17, %f15;
	ld.global.f32 	%f19, [%rd12+196];
	ld.global.f32 	%f20, [%rd5+36];
	fma.rn.f32 	%f21, %f19, %f20, %f18;
	ld.global.f32 	%f22, [%rd12+292];
	ld.global.f32 	%f23, [%rd5+52];
	fma.rn.f32 	%f24, %f22, %f23, %f21;
	ld.global.f32 	%f25, [%rd12+8];
	ld.global.f32 	%f26, [%rd5+8];
	fma.rn.f32 	%f27, %f25, %f26, %f24;
	ld.global.f32 	%f28, [%rd12+104];
	ld.global.f32 	%f29, [%rd5+24];
	fma.rn.f32 	%f30, %f28, %f29, %f27;
	ld.global.f32 	%f31, [%rd12+200];
	ld.global.f32 	%f32, [%rd5+40];
	fma.rn.f32 	%f33, %f31, %f32, %f30;
	ld.global.f32 	%f34, [%rd12+296];
	ld.global.f32 	%f35, [%rd5+56];
	fma.rn.f32 	%f36, %f34, %f35, %f33;
	ld.global.f32 	%f37, [%rd12+12];
	ld.global.f32 	%f38, [%rd5+12];
	fma.rn.f32 	%f39, %f37, %f38, %f36;
	ld.global.f32 	%f40, [%rd12+108];
	ld.global.f32 	%f41, [%rd5+28];
	fma.rn.f32 	%f42, %f40, %f41, %f39;
	ld.global.f32 	%f43, [%rd12+204];
	ld.global.f32 	%f44, [%rd5+44];
	fma.rn.f32 	%f45, %f43, %f44, %f42;
	ld.global.f32 	%f46, [%rd12+300];
	ld.global.f32 	%f47, [%rd5+60];
	fma.rn.f32 	%f48, %f46, %f47, %f45;
	mul.wide.u32 	%rd13, %r12, 144;
	add.s64 	%rd14, %rd4, %rd13;
	mul.wide.u32 	%rd15, %r9, 24;
	add.s64 	%rd16, %rd14, %rd15;
	mul.wide.s32 	%rd17, %r1, 4;
	add.s64 	%rd18, %rd16, %rd17;
	st.global.f32 	[%rd18], %f48;
$L__BB3_2:
	ret;

}
	// .globl	kernel_ss1_bias
.visible .entry kernel_ss1_bias(
	.param .u64 .ptr .align 1 kernel_ss1_bias_param_0,
	.param .u64 .ptr .align 1 kernel_ss1_bias_param_1
)
{
	.reg .pred 	%p<4>;
	.reg .b32 	%r<12>;
	.reg .b32 	%f<4>;
	.reg .b64 	%rd<11>;

	ld.param.u64 	%rd1, [kernel_ss1_bias_param_0];
	ld.param.u64 	%rd2, [kernel_ss1_bias_param_1];
	mov.u32 	%r4, %tid.x;
	mov.u32 	%r5, %ctaid.x;
	mov.u32 	%r6, %ntid.x;
	mad.lo.s32 	%r1, %r5, %r6, %r4;
	mov.u32 	%r7, %tid.y;
	mov.u32 	%r8, %ctaid.y;
	mov.u32 	%r9, %ntid.y;
	mad.lo.s32 	%r10, %r8, %r9, %r7;
	mov.u32 	%r3, %ctaid.z;
	setp.gt.s32 	%p1, %r1, 5;
	max.u32 	%r11, %r10, %r3;
	setp.gt.u32 	%p2, %r11, 5;
	or.pred  	%p3, %p2, %p1;
	@%p3 bra 	$L__BB4_2;
	cvta.to.global.u64 	%rd3, %rd2;
	cvta.to.global.u64 	%rd4, %rd1;
	ld.global.f32 	%f1, [%rd3];
	mul.wide.u32 	%rd5, %r3, 144;
	add.s64 	%rd6, %rd4, %rd5;
	mul.wide.u32 	%rd7, %r10, 24;
	add.s64 	%rd8, %rd6, %rd7;
	mul.wide.s32 	%rd9, %r1, 4;
	add.s64 	%rd10, %rd8, %rd9;
	ld.global.f32 	%f2, [%rd10];
	add.f32 	%f3, %f1, %f2;
	st.global.f32 	[%rd10], %f3;
$L__BB4_2:
	ret;

}
	// .globl	kernel_ss2_sigmoid
.visible .entry kernel_ss2_sigmoid(
	.param .u64 .ptr .align 1 kernel_ss2_sigmoid_param_0,
	.param .u64 .ptr .align 1 kernel_ss2_sigmoid_param_1
)
{
	.reg .pred 	%p<4>;
	.reg .b32 	%r<14>;
	.reg .b32 	%f<15>;
	.reg .b64 	%rd<14>;
	.reg .b64 	%fd<4>;

	ld.param.u64 	%rd1, [kernel_ss2_sigmoid_param_0];
	ld.param.u64 	%rd2, [kernel_ss2_sigmoid_param_1];
	mov.u32 	%r4, %tid.x;
	mov.u32 	%r5, %ctaid.x;
	mov.u32 	%r6, %ntid.x;
	mad.lo.s32 	%r1, %r5, %r6, %r4;
	mov.u32 	%r7, %tid.y;
	mov.u32 	%r8, %ctaid.y;
	mov.u32 	%r9, %ntid.y;
	mad.lo.s32 	%r10, %r8, %r9, %r7;
	mov.u32 	%r3, %ctaid.z;
	setp.gt.s32 	%p1, %r1, 5;
	max.u32 	%r11, %r10, %r3;
	setp.gt.u32 	%p2, %r11, 5;
	or.pred  	%p3, %p2, %p1;
	@%p3 bra 	$L__BB5_2;
	cvta.to.global.u64 	%rd3, %rd1;
	cvta.to.global.u64 	%rd4, %rd2;
	mul.wide.u32 	%rd5, %r3, 144;
	add.s64 	%rd6, %rd3, %rd5;
	mul.wide.u32 	%rd7, %r10, 24;
	add.s64 	%rd8, %rd6, %rd7;
	mul.wide.s32 	%rd9, %r1, 4;
	add.s64 	%rd10, %rd8, %rd9;
	ld.global.f32 	%f1, [%rd10];
	fma.rn.f32 	%f2, %f1, 0fBBBB989D, 0f3F000000;
	cvt.sat.f32.f32 	%f3, %f2;
	mov.f32 	%f4, 0f4B400001;
	mov.f32 	%f5, 0f437C0000;
	fma.rm.f32 	%f6, %f3, %f5, %f4;
	add.f32 	%f7, %f6, 0fCB40007F;
	neg.f32 	%f8, %f7;
	fma.rn.f32 	%f9, %f1, 0fBFB8AA3B, %f8;
	fma.rn.f32 	%f10, %f1, 0fB2A57060, %f9;
	mov.b32 	%r12, %f6;
	shl.b32 	%r13, %r12, 23;
	mov.b32 	%f11, %r13;
	ex2.approx.ftz.f32 	%f12, %f10;
	mul.f32 	%f13, %f12, %f11;
	cvt.f64.f32 	%fd1, %f13;
	add.f64 	%fd2, %fd1, 0d3FF0000000000000;
	rcp.rn.f64 	%fd3, %fd2;
	cvt.rn.f32.f64 	%f14, %fd3;
	add.s64 	%rd11, %rd4, %rd5;
	add.s64 	%rd12, %rd11, %rd7;
	add.s64 	%rd13, %rd12, %rd9;
	st.global.f32 	[%rd13], %f14;
$L__BB5_2:
	ret;

}
	// .globl	kernel_fc1
.visible .entry kernel_fc1(
	.param .u64 .ptr .align 1 kernel_fc1_param_0,
	.param .u64 .ptr .align 1 kernel_fc1_param_1,
	.param .u64 .ptr .align 1 kernel_fc1_param_2
)
{
	.reg .pred 	%p<3>;
	.reg .b32 	%r<9>;
	.reg .b32 	%f<112>;
	.reg .b64 	%rd<19>;

	ld.param.u64 	%rd7, [kernel_fc1_param_0];
	ld.param.u64 	%rd8, [kernel_fc1_param_1];
	ld.param.u64 	%rd9, [kernel_fc1_param_2];
	mov.u32 	%r4, %ctaid.x;
	mov.u32 	%r5, %ntid.x;
	mov.u32 	%r6, %tid.x;
	mad.lo.s32 	%r1, %r4, %r5, %r6;
	setp.gt.s32 	%p1, %r1, 9;
	@%p1 bra 	$L__BB6_4;
	cvta.to.global.u64 	%rd10, %rd9;
	mul.wide.s32 	%rd11, %r1, 864;
	add.s64 	%rd12, %rd11, %rd10;
	add.s64 	%rd18, %rd12, 72;
	cvta.to.global.u64 	%rd13, %rd7;
	add.s64 	%rd17, %rd13, 72;
	mov.f32 	%f111, 0f00000000;
	mov.b32 	%r8, 0;
$L__BB6_2:
	ld.global.f32 	%f4, [%rd18+-72];
	ld.global.f32 	%f5, [%rd17+-72];
	fma.rn.f32 	%f6, %f4, %f5, %f111;
	ld.global.f32 	%f7, [%rd18+-68];
	ld.global.f32 	%f8, [%rd17+-68];
	fma.rn.f32 	%f9, %f7, %f8, %f6;
	ld.global.f32 	%f10, [%rd18+-64];
	ld.global.f32 	%f11, [%rd17+-64];
	fma.rn.f32 	%f12, %f10, %f11, %f9;
	ld.global.f32 	%f13, [%rd18+-60];
	ld.global.f32 	%f14, [%rd17+-60];
	fma.rn.f32 	%f15, %f13, %f14, %f12;
	ld.global.f32 	%f16, [%rd18+-56];
	ld.global.f32 	%f17, [%rd17+-56];
	fma.rn.f32 	%f18, %f16, %f17, %f15;
	ld.global.f32 	%f19, [%rd18+-52];
	ld.global.f32 	%f20, [%rd17+-52];
	fma.rn.f32 	%f21, %f19, %f20, %f18;
	ld.global.f32 	%f22, [%rd18+-48];
	ld.global.f32 	%f23, [%rd17+-48];
	fma.rn.f32 	%f24, %f22, %f23, %f21;
	ld.global.f32 	%f25, [%rd18+-44];
	ld.global.f32 	%f26, [%rd17+-44];
	fma.rn.f32 	%f27, %f25, %f26, %f24;
	ld.global.f32 	%f28, [%rd18+-40];
	ld.global.f32 	%f29, [%rd17+-40];
	fma.rn.f32 	%f30, %f28, %f29, %f27;
	ld.global.f32 	%f31, [%rd18+-36];
	ld.global.f32 	%f32, [%rd17+-36];
	fma.rn.f32 	%f33, %f31, %f32, %f30;
	ld.global.f32 	%f34, [%rd18+-32];
	ld.global.f32 	%f35, [%rd17+-32];
	fma.rn.f32 	%f36, %f34, %f35, %f33;
	ld.global.f32 	%f37, [%rd18+-28];
	ld.global.f32 	%f38, [%rd17+-28];
	fma.rn.f32 	%f39, %f37, %f38, %f36;
	ld.global.f32 	%f40, [%rd18+-24];
	ld.global.f32 	%f41, [%rd17+-24];
	fma.rn.f32 	%f42, %f40, %f41, %f39;
	ld.global.f32 	%f43, [%rd18+-20];
	ld.global.f32 	%f44, [%rd17+-20];
	fma.rn.f32 	%f45, %f43, %f44, %f42;
	ld.global.f32 	%f46, [%rd18+-16];
	ld.global.f32 	%f47, [%rd17+-16];
	fma.rn.f32 	%f48, %f46, %f47, %f45;
	ld.global.f32 	%f49, [%rd18+-12];
	ld.global.f32 	%f50, [%rd17+-12];
	fma.rn.f32 	%f51, %f49, %f50, %f48;
	ld.global.f32 	%f52, [%rd18+-8];
	ld.global.f32 	%f53, [%rd17+-8];
	fma.rn.f32 	%f54, %f52, %f53, %f51;
	ld.global.f32 	%f55, [%rd18+-4];
	ld.global.f32 	%f56, [%rd17+-4];
	fma.rn.f32 	%f57, %f55, %f56, %f54;
	ld.global.f32 	%f58, [%rd18];
	ld.global.f32 	%f59, [%rd17];
	fma.rn.f32 	%f60, %f58, %f59, %f57;
	ld.global.f32 	%f61, [%rd18+4];
	ld.global.f32 	%f62, [%rd17+4];
	fma.rn.f32 	%f63, %f61, %f62, %f60;
	ld.global.f32 	%f64, [%rd18+8];
	ld.global.f32 	%f65, [%rd17+8];
	fma.rn.f32 	%f66, %f64, %f65, %f63;
	ld.global.f32 	%f67, [%rd18+12];
	ld.global.f32 	%f68, [%rd17+12];
	fma.rn.f32 	%f69, %f67, %f68, %f66;
	ld.global.f32 	%f70, [%rd18+16];
	ld.global.f32 	%f71, [%rd17+16];
	fma.rn.f32 	%f72, %f70, %f71, %f69;
	ld.global.f32 	%f73, [%rd18+20];
	ld.global.f32 	%f74, [%rd17+20];
	fma.rn.f32 	%f75, %f73, %f74, %f72;
	ld.global.f32 	%f76, [%rd18+24];
	ld.global.f32 	%f77, [%rd17+24];
	fma.rn.f32 	%f78, %f76, %f77, %f75;
	ld.global.f32 	%f79, [%rd18+28];
	ld.global.f32 	%f80, [%rd17+28];
	fma.rn.f32 	%f81, %f79, %f80, %f78;
	ld.global.f32 	%f82, [%rd18+32];
	ld.global.f32 	%f83, [%rd17+32];
	fma.rn.f32 	%f84, %f82, %f83, %f81;
	ld.global.f32 	%f85, [%rd18+36];
	ld.global.f32 	%f86, [%rd17+36];
	fma.rn.f32 	%f87, %f85, %f86, %f84;
	ld.global.f32 	%f88, [%rd18+40];
	ld.global.f32 	%f89, [%rd17+40];
	fma.rn.f32 	%f90, %f88, %f89, %f87;
	ld.global.f32 	%f91, [%rd18+44];
	ld.global.f32 	%f92, [%rd17+44];
	fma.rn.f32 	%f93, %f91, %f92, %f90;
	ld.global.f32 	%f94, [%rd18+48];
	ld.global.f32 	%f95, [%rd17+48];
	fma.rn.f32 	%f96, %f94, %f95, %f93;
	ld.global.f32 	%f97, [%rd18+52];
	ld.global.f32 	%f98, [%rd17+52];
	fma.rn.f32 	%f99, %f97, %f98, %f96;
	ld.global.f32 	%f100, [%rd18+56];
	ld.global.f32 	%f101, [%rd17+56];
	fma.rn.f32 	%f102, %f100, %f101, %f99;
	ld.global.f32 	%f103, [%rd18+60];
	ld.global.f32 	%f104, [%rd17+60];
	fma.rn.f32 	%f105, %f103, %f104, %f102;
	ld.global.f32 	%f106, [%rd18+64];
	ld.global.f32 	%f107, [%rd17+64];
	fma.rn.f32 	%f108, %f106, %f107, %f105;
	ld.global.f32 	%f109, [%rd18+68];
	ld.global.f32 	%f110, [%rd17+68];
	fma.rn.f32 	%f111, %f109, %f110, %f108;
	add.s32 	%r8, %r8, 1;
	add.s64 	%rd18, %rd18, 144;
	add.s64 	%rd17, %rd17, 144;
	setp.ne.s32 	%p2, %r8, 6;
	@%p2 bra 	$L__BB6_2;
	cvta.to.global.u64 	%rd14, %rd8;
	mul.wide.s32 	%rd15, %r1, 4;
	add.s64 	%rd16, %rd14, %rd15;
	st.global.f32 	[%rd16], %f111;
$L__BB6_4:
	ret;

}
	// .globl	kernel_fc1_bias
.visible .entry kernel_fc1_bias(
	.param .u64 .ptr .align 1 kernel_fc1_bias_param_0,
	.param .u64 .ptr .align 1 kernel_fc1_bias_param_1
)
{
	.reg .pred 	%p<2>;
	.reg .b32 	%r<2>;
	.reg .b32 	%f<4>;
	.reg .b64 	%rd<8>;

	ld.param.u64 	%rd1, [kernel_fc1_bias_param_0];
	ld.param.u64 	%rd2, [kernel_fc1_bias_param_1];
	mov.u32 	%r1, %tid.x;
	setp.gt.u32 	%p1, %r1, 9;
	@%p1 bra 	$L__BB7_2;
	cvta.to.global.u64 	%rd3, %rd2;
	cvta.to.global.u64 	%rd4, %rd1;
	mul.wide.u32 	%rd5, %r1, 4;
	add.s64 	%rd6, %rd3, %rd5;
	ld.global.f32 	%f1, [%rd6];
	add.s64 	%rd7, %rd4, %rd5;
	ld.global.f32 	%f2, [%rd7];
	add.f32 	%f3, %f1, %f2;
	st.global.f32 	[%rd7], %f3;
$L__BB7_2:
	ret;

}
	// .globl	kernel_fc1_sigmoid
.visible .entry kernel_fc1_sigmoid(
	.param .u64 .ptr .align 1 kernel_fc1_sigmoid_param_0,
	.param .u64 .ptr .align 1 kernel_fc1_sigmoid_param_1
)
{
	.reg .pred 	%p<2>;
	.reg .b32 	%r<7>;
	.reg .b32 	%f<15>;
	.reg .b64 	%rd<8>;
	.reg .b64 	%fd<4>;

	ld.param.u64 	%rd1, [kernel_fc1_sigmoid_param_0];
	ld.param.u64 	%rd2, [kernel_fc1_sigmoid_param_1];
	mov.u32 	%r2, %tid.x;
	mov.u32 	%r3, %ctaid.x;
	mov.u32 	%r4, %ntid.x;
	mad.lo.s32 	%r1, %r3, %r4, %r2;
	setp.gt.s32 	%p1, %r1, 9;
	@%p1 bra 	$L__BB8_2;
	cvta.to.global.u64 	%rd3, %rd1;
	cvta.to.global.u64 	%rd4, %rd2;
	mul.wide.s32 	%rd5, %r1, 4;
	add.s64 	%rd6, %rd3, %rd5;
	ld.global.f32 	%f1, [%rd6];
	fma.rn.f32 	%f2, %f1, 0fBBBB989D, 0f3F000000;
	cvt.sat.f32.f32 	%f3, %f2;
	mov.f32 	%f4, 0f4B400001;
	mov.f32 	%f5, 0f437C0000;
	fma.rm.f32 	%f6, %f3, %f5, %f4;
	add.f32 	%f7, %f6, 0fCB40007F;
	neg.f32 	%f8, %f7;
	fma.rn.f32 	%f9, %f1, 0fBFB8AA3B, %f8;
	fma.rn.f32 	%f10, %f1, 0fB2A57060, %f9;
	mov.b32 	%r5, %f6;
	shl.b32 	%r6, %r5, 23;
	mov.b32 	%f11, %r6;
	ex2.approx.ftz.f32 	%f12, %f10;
	mul.f32 	%f13, %f12, %f11;
	cvt.f64.f32 	%fd1, %f13;
	add.f64 	%fd2, %fd1, 0d3FF0000000000000;
	rcp.rn.f64 	%fd3, %fd2;
	cvt.rn.f32.f64 	%f14, %fd3;
	add.s64 	%rd7, %rd4, %rd5;
	st.global.f32 	[%rd7], %f14;
$L__BB8_2:
	ret;

}


// ===== COMPILED SASS (sm_100) =====

	.target	sm_100

	.elftype	@"ET_EXEC"


//--------------------- .note.nv.tkinfo           --------------------------
	.section	.note.nv.tkinfo,"",@"SHT_NOTE"
	.sectionflags	@"SHF_NOTE_NV_TKINFO"
	.tkinfo
        /*0018*/ 	.word	0x00000002
        /*0030*/ 	.string	""
        /*0030*/ 	.string	"ptxas"
        /*0030*/ 	.string	"Cuda compilation tools, release 13.0, V13.0.88"
        /*0030*/ 	.string	"Build cuda_13.0.r13.0/compiler.36424714_0"
        /*0030*/ 	.string	"-arch sm_100 -m 64 "



//--------------------- .note.nv.cuinfo           --------------------------
	.section	.note.nv.cuinfo,"",@"SHT_NOTE"
	.sectionflags	@"SHF_NOTE_NV_CUINFO"
        /*0018*/ 	.short	0x0002
        /*001a*/ 	.short	0x0064
        /*001c*/ 	.short	0x0082
	.zero		2


//--------------------- .nv.info                  --------------------------
	.section	.nv.info,"",@"SHT_CUDA_INFO"
	.align	4


	//----- nvinfo : EIATTR_REGCOUNT
	.align		4
        /*0000*/ 	.byte	0x04, 0x2f
        /*0002*/ 	.short	(.L_1 - .L_0)
	.align		4
.L_0:
        /*0004*/ 	.word	index@(kernel_conv_filter)
        /*0008*/ 	.word	0x0000001f


	//----- nvinfo : EIATTR_FRAME_SIZE
	.align		4
.L_1:
        /*000c*/ 	.byte	0x04, 0x11
        /*000e*/ 	.short	(.L_3 - .L_2)
	.align		4
.L_2:
        /*0010*/ 	.word	index@(kernel_conv_filter)
        /*0014*/ 	.word	0x00000000


	//----- nvinfo : EIATTR_REGCOUNT
	.align		4
.L_3:
        /*0018*/ 	.byte	0x04, 0x2f
        /*001a*/ 	.short	(.L_5 - .L_4)
	.align		4
.L_4:
        /*001c*/ 	.word	index@(kernel_conv_bias)
        /*0020*/ 	.word	0x0000000e


	//----- nvinfo : EIATTR_FRAME_SIZE
	.align		4
.L_5:
        /*0024*/ 	.byte	0x04, 0x11
        /*0026*/ 	.short	(.L_7 - .L_6)
	.align		4
.L_6:
        /*0028*/ 	.word	index@(kernel_conv_bias)
        /*002c*/ 	.word	0x00000000


	//----- nvinfo : EIATTR_REGCOUNT
	.align		4
.L_7:
        /*0030*/ 	.byte	0x04, 0x2f
        /*0032*/ 	.short	(.L_9 - .L_8)
	.align		4
.L_8:
        /*0034*/ 	.word	index@(kernel_conv_sigmoid)
        /*0038*/ 	.word	0x00000010


	//----- nvinfo : EIATTR_FRAME_SIZE
	.align		4
.L_9:
        /*003c*/ 	.byte	0x04, 0x11
        /*003e*/ 	.short	(.L_11 - .L_10)
	.align		4
.L_10:
        /*0040*/ 	.word	index@($__internal_2_$__cuda_sm20_dblrcp_rn_slowpath_v3)
        /*0044*/ 	.word	0x00000000


	//----- nvinfo : EIATTR_FRAME_SIZE
	.align		4
.L_11:
        /*0048*/ 	.byte	0x04, 0x11
        /*004a*/ 	.short	(.L_13 - .L_12)
	.align		4
.L_12:
        /*004c*/ 	.word	index@(kernel_conv_sigmoid)
        /*0050*/ 	.word	0x00000000


	//----- nvinfo : EIATTR_REGCOUNT
	.align		4
.L_13:
        /*0054*/ 	.byte	0x04, 0x2f
        /*0056*/ 	.short	(.L_15 - .L_14)
	.align		4
.L_14:
        /*0058*/ 	.word	index@(kernel_ss1_filter)
        /*005c*/ 	.word	0x00000020


	//----- nvinfo : EIATTR_FRAME_SIZE
	.align		4
.L_15:
        /*0060*/ 	.byte	0x04, 0x11
        /*0062*/ 	.short	(.L_17 - .L_16)
	.align		4
.L_16:
        /*0064*/ 	.word	index@(kernel_ss1_filter)
        /*0068*/ 	.word	0x00000000


	//----- nvinfo : EIATTR_REGCOUNT
	.align		4
.L_17:
        /*006c*/ 	.byte	0x04, 0x2f
        /*006e*/ 	.short	(.L_19 - .L_18)
	.align		4
.L_18:
        /*0070*/ 	.word	index@(kernel_ss1_bias)
        /*0074*/ 	.word	0x0000000c


	//----- nvinfo : EIATTR_FRAME_SIZE
	.align		4
.L_19:
        /*0078*/ 	.byte	0x04, 0x11
        /*007a*/ 	.short	(.L_21 - .L_20)
	.align		4
.L_20:
        /*007c*/ 	.word	index@(kernel_ss1_bias)
        /*0080*/ 	.word	0x00000000


	//----- nvinfo : EIATTR_REGCOUNT
	.align		4
.L_21:
        /*0084*/ 	.byte	0x04, 0x2f
        /*0086*/ 	.short	(.L_23 - .L_22)
	.align		4
.L_22:
        /*0088*/ 	.word	index@(kernel_ss2_sigmoid)
        /*008c*/ 	.word	0x00000010


	//----- nvinfo : EIATTR_FRAME_SIZE
	.align		4
.L_23:
        /*0090*/ 	.byte	0x04, 0x11
        /*0092*/ 	.short	(.L_25 - .L_24)
	.align		4
.L_24:
        /*0094*/ 	.word	index@($__internal_1_$__cuda_sm20_dblrcp_rn_slowpath_v3)
        /*0098*/ 	.word	0x00000000


	//----- nvinfo : EIATTR_FRAME_SIZE
	.align		4
.L_25:
        /*009c*/ 	.byte	0x04, 0x11
        /*009e*/ 	.short	(.L_27 - .L_26)
	.align		4
.L_26:
        /*00a0*/ 	.word	index@(kernel_ss2_sigmoid)
        /*00a4*/ 	.word	0x00000000


	//----- nvinfo : EIATTR_REGCOUNT
	.align		4
.L_27:
        /*00a8*/ 	.byte	0x04, 0x2f
        /*00aa*/ 	.short	(.L_29 - .L_28)
	.align		4
.L_28:
        /*00ac*/ 	.word	index@(kernel_fc1)
        /*00b0*/ 	.word	0x0000001e


	//----- nvinfo : EIATTR_FRAME_SIZE
	.align		4
.L_29:
        /*00b4*/ 	.byte	0x04, 0x11
        /*00b6*/ 	.short	(.L_31 - .L_30)
	.align		4
.L_30:
        /*00b8*/ 	.word	index@(kernel_fc1)
        /*00bc*/ 	.word	0x00000000


	//----- nvinfo : EIATTR_REGCOUNT
	.align		4
.L_31:
        /*00c0*/ 	.byte	0x04, 0x2f
        /*00c2*/ 	.short	(.L_33 - .L_32)
	.align		4
.L_32:
        /*00c4*/ 	.word	index@(kernel_fc1_bias)
        /*00c8*/ 	.word	0x0000000a


	//----- nvinfo : EIATTR_FRAME_SIZE
	.align		4
.L_33:
        /*00cc*/ 	.byte	0x04, 0x11
        /*00ce*/ 	.short	(.L_35 - .L_34)
	.align		4
.L_34:
        /*00d0*/ 	.word	index@(kernel_fc1_bias)
        /*00d4*/ 	.word	0x00000000


	//----- nvinfo : EIATTR_REGCOUNT
	.align		4
.L_35:
        /*00d8*/ 	.byte	0x04, 0x2f
        /*00da*/ 	.short	(.L_37 - .L_36)
	.align		4
.L_36:
        /*00dc*/ 	.word	index@(kernel_fc1_sigmoid)
        /*00e0*/ 	.word	0x0000000e


	//----- nvinfo : EIATTR_FRAME_SIZE
	.align		4
.L_37:
        /*00e4*/ 	.byte	0x04, 0x11
        /*00e6*/ 	.short	(.L_39 - .L_38)
	.align		4
.L_38:
        /*00e8*/ 	.word	index@($__internal_0_$__cuda_sm20_dblrcp_rn_slowpath_v3)
        /*00ec*/ 	.word	0x00000000


	//----- nvinfo : EIATTR_FRAME_SIZE
	.align		4
.L_39:
        /*00f0*/ 	.byte	0x04, 0x11
        /*00f2*/ 	.short	(.L_41 - .L_40)
	.align		4
.L_40:
        /*00f4*/ 	.word	index@(kernel_fc1_sigmoid)
        /*00f8*/ 	.word	0x00000000


	//----- nvinfo : EIATTR_MIN_STACK_SIZE
	.align		4
.L_41:
        /*00fc*/ 	.byte	0x04, 0x12
        /*00fe*/ 	.short	(.L_43 - .L_42)
	.align		4
.L_42:
        /*0100*/ 	.word	index@(kernel_fc1_sigmoid)
        /*0104*/ 	.word	0x00000000


	//----- nvinfo : EIATTR_MIN_STACK_SIZE
	.align		4
.L_43:
        /*0108*/ 	.byte	0x04, 0x12
        /*010a*/ 	.short	(.L_45 - .L_44)
	.align		4
.L_44:
        /*010c*/ 	.word	index@(kernel_fc1_bias)
        /*0110*/ 	.word	0x00000000


	//----- nvinfo : EIATTR_MIN_STACK_SIZE
	.align		4
.L_45:
        /*0114*/ 	.byte	0x04, 0x12
        /*0116*/ 	.short	(.L_47 - .L_46)
	.align		4
.L_46:
        /*0118*/ 	.word	index@(kernel_fc1)
        /*011c*/ 	.word	0x00000000


	//----- nvinfo : EIATTR_MIN_STACK_SIZE
	.align		4
.L_47:
        /*0120*/ 	.byte	0x04, 0x12
        /*0122*/ 	.short	(.L_49 - .L_48)
	.align		4
.L_48:
        /*0124*/ 	.word	index@(kernel_ss2_sigmoid)
        /*0128*/ 	.word	0x00000000


	//----- nvinfo : EIATTR_MIN_STACK_SIZE
	.align		4
.L_49:
        /*012c*/ 	.byte	0x04, 0x12
        /*012e*/ 	.short	(.L_51 - .L_50)
	.align		4
.L_50:
        /*0130*/ 	.word	index@(kernel_ss1_bias)
        /*0134*/ 	.word	0x00000000


	//----- nvinfo : EIATTR_MIN_STACK_SIZE
	.align		4
.L_51:
        /*0138*/ 	.byte	0x04, 0x12
        /*013a*/ 	.short	(.L_53 - .L_52)
	.align		4
.L_52:
        /*013c*/ 	.word	index@(kernel_ss1_filter)
        /*0140*/ 	.word	0x00000000


	//----- nvinfo : EIATTR_MIN_STACK_SIZE
	.align		4
.L_53:
        /*0144*/ 	.byte	0x04, 0x12
        /*0146*/ 	.short	(.L_55 - .L_54)
	.align		4
.L_54:
        /*0148*/ 	.word	index@(kernel_conv_sigmoid)
        /*014c*/ 	.word	0x00000000


	//----- nvinfo : EIATTR_MIN_STACK_SIZE
	.align		4
.L_55:
        /*0150*/ 	.byte	0x04, 0x12
        /*0152*/ 	.short	(.L_57 - .L_56)
	.align		4
.L_56:
        /*0154*/ 	.word	index@(kernel_conv_bias)
        /*0158*/ 	.word	0x00000000


	//----- nvinfo : EIATTR_MIN_STACK_SIZE
	.align		4
.L_57:
        /*015c*/ 	.byte	0x04, 0x12
        /*015e*/ 	.short	(.L_59 - .L_58)
	.align		4
.L_58:
        /*0160*/ 	.word	index@(kernel_conv_filter)
        /*0164*/ 	.word	0x00000000
.L_59:


//--------------------- .nv.compat                --------------------------
	.section	.nv.compat,"",@"SHT_CUDA_COMPAT_INFO"
	.align	4
        /*0000*/ 	.byte	0x02, 0x09, 0x00, 0x00, 0x02, 0x02, 0x01, 0x00, 0x02, 0x05, 0x05, 0x00, 0x03, 0x07, 0x01, 0x01
        /*0010*/ 	.byte	0x02, 0x03, 0x00, 0x00, 0x02, 0x06, 0x01, 0x00, 0x04, 0x0b, 0x08, 0x00, 0x01, 0x00, 0x00, 0x00
        /*0020*/ 	.byte	0x00, 0x00, 0x00, 0x00


//--------------------- .nv.info.kernel_fc1_sigmoid --------------------------
	.section	.nv.info.kernel_fc1_sigmoid,"",@"SHT_CUDA_INFO"
	.sectionflags	@""
	.align	4


	//----- nvinfo : EIATTR_CUDA_API_VERSION
	.align		4
        /*0000*/ 	.byte	0x04, 0x37
        /*0002*/ 	.short	(.L_61 - .L_60)
.L_60:
        /*0004*/ 	.word	0x00000082


	//----- nvinfo : EIATTR_KPARAM_INFO
	.align		4
.L_61:
        /*0008*/ 	.byte	0x04, 0x17
        /*000a*/ 	.short	(.L_63 - .L_62)
.L_62:
        /*000c*/ 	.word	0x00000000
        /*0010*/ 	.short	0x0001
        /*0012*/ 	.short	0x0008
        /*0014*/ 	.byte	0x00, 0xf5, 0x21, 0x00


	//----- nvinfo : EIATTR_KPARAM_INFO
	.align		4
.L_63:
        /*0018*/ 	.byte	0x04, 0x17
        /*001a*/ 	.short	(.L_65 - .L_64)
.L_64:
        /*001c*/ 	.word	0x00000000
        /*0020*/ 	.short	0x0000
        /*0022*/ 	.short	0x0000
        /*0024*/ 	.byte	0x00, 0xf5, 0x21, 0x00


	//----- nvinfo : EIATTR_SPARSE_MMA_MASK
	.align		4
.L_65:
        /*0028*/ 	.byte	0x03, 0x50
        /*002a*/ 	.short	0x0000


	//----- nvinfo : EIATTR_MAXREG_COUNT
	.align		4
        /*002c*/ 	.byte	0x03, 0x1b
        /*002e*/ 	.short	0x00ff


	//----- nvinfo : EIATTR_MERCURY_ISA_VERSION
	.align		4
        /*0030*/ 	.byte	0x03, 0x5f
        /*0032*/ 	.short	0x0101


	//----- nvinfo : EIATTR_VRC_CTA_INIT_COUNT
	.align		4
        /*0034*/ 	.byte	0x02, 0x4a
	.zero		1
	.zero		1


	//----- nvinfo : EIATTR_EXIT_INSTR_OFFSETS
	.align		4
        /*0038*/ 	.byte	0x04, 0x1c
        /*003a*/ 	.short	(.L_67 - .L_66)


	//   ....[0]....
.L_66:
        /*003c*/ 	.word	0x00000060


	//   ....[1]....
        /*0040*/ 	.word	0x000002a0


	//----- nvinfo : EIATTR_CRS_STACK_SIZE
	.align		4
.L_67:
        /*0044*/ 	.byte	0x04, 0x1e
        /*0046*/ 	.short	(.L_69 - .L_68)
.L_68:
        /*0048*/ 	.word	0x00000000


	//----- nvinfo : EIATTR_CBANK_PARAM_SIZE
	.align		4
.L_69:
        /*004c*/ 	.byte	0x03, 0x19
        /*004e*/ 	.short	0x0010


	//----- nvinfo : EIATTR_PARAM_CBANK
	.align		4
        /*0050*/ 	.byte	0x04, 0x0a
        /*0052*/ 	.short	(.L_71 - .L_70)
	.align		4
.L_70:
        /*0054*/ 	.word	index@(.nv.constant0.kernel_fc1_sigmoid)
        /*0058*/ 	.short	0x0380
        /*005a*/ 	.short	0x0010


	//----- nvinfo : EIATTR_SW_WAR
	.align		4
.L_71:
        /*005c*/ 	.byte	0x04, 0x36
        /*005e*/ 	.short	(.L_73 - .L_72)
.L_72:
        /*0060*/ 	.word	0x00000008
.L_73:


//--------------------- .nv.info.kernel_fc1_bias  --------------------------
	.section	.nv.info.kernel_fc1_bias,"",@"SHT_CUDA_INFO"
	.sectionflags	@""
	.align	4


	//----- nvinfo : EIATTR_CUDA_API_VERSION
	.align		4
        /*0000*/ 	.byte	0x04, 0x37
        /*0002*/ 	.short	(.L_75 - .L_74)
.L_74:
        /*0004*/ 	.word	0x00000082


	//----- nvinfo : EIATTR_KPARAM_INFO
	.align		4
.L_75:
        /*0008*/ 	.byte	0x04, 0x17
        /*000a*/ 	.short	(.L_77 - .L_76)
.L_76:
        /*000c*/ 	.word	0x00000000
        /*0010*/ 	.short	0x0001
        /*0012*/ 	.short	0x0008
        /*0014*/ 	.byte	0x00, 0xf5, 0x21, 0x00


	//----- nvinfo : EIATTR_KPARAM_INFO
	.align		4
.L_77:
        /*0018*/ 	.byte	0x04, 0x17
        /*001a*/ 	.short	(.L_79 - .L_78)
.L_78:
        /*001c*/ 	.word	0x00000000
        /*0020*/ 	.short	0x0000
        /*0022*/ 	.short	0x0000
        /*0024*/ 	.byte	0x00, 0xf5, 0x21, 0x00


	//----- nvinfo : EIATTR_SPARSE_MMA_MASK
	.align		4
.L_79:
        /*0028*/ 	.byte	0x03, 0x50
        /*002a*/ 	.short	0x0000


	//----- nvinfo : EIATTR_MAXREG_COUNT
	.align		4
        /*002c*/ 	.byte	0x03, 0x1b
        /*002e*/ 	.short	0x00ff


	//----- nvinfo : EIATTR_MERCURY_ISA_VERSION
	.align		4
        /*0030*/ 	.byte	0x03, 0x5f
        /*0032*/ 	.short	0x0101


	//----- nvinfo : EIATTR_VRC_CTA_INIT_COUNT
	.align		4
        /*0034*/ 	.byte	0x02, 0x4a
	.zero		1
	.zero		1


	//----- nvinfo : EIATTR_EXIT_INSTR_OFFSETS
	.align		4
        /*0038*/ 	.byte	0x04, 0x1c
        /*003a*/ 	.short	(.L_81 - .L_80)


	//   ....[0]....
.L_80:
        /*003c*/ 	.word	0x00000030


	//   ....[1]....
        /*0040*/ 	.word	0x000000d0


	//----- nvinfo : EIATTR_CBANK_PARAM_SIZE
	.align		4
.L_81:
        /*0044*/ 	.byte	0x03, 0x19
        /*0046*/ 	.short	0x0010


	//----- nvinfo : EIATTR_PARAM_CBANK
	.align		4
        /*0048*/ 	.byte	0x04, 0x0a
        /*004a*/ 	.short	(.L_83 - .L_82)
	.align		4
.L_82:
        /*004c*/ 	.word	index@(.nv.constant0.kernel_fc1_bias)
        /*0050*/ 	.short	0x0380
        /*0052*/ 	.short	0x0010


	//----- nvinfo : EIATTR_SW_WAR
	.align		4
.L_83:
        /*0054*/ 	.byte	0x04, 0x36
        /*0056*/ 	.short	(.L_85 - .L_84)
.L_84:
        /*0058*/ 	.word	0x00000008
.L_85:


//--------------------- .nv.info.kernel_fc1       --------------------------
	.section	.nv.info.kernel_fc1,"",@"SHT_CUDA_INFO"
	.sectionflags	@""
	.align	4


	//----- nvinfo : EIATTR_CUDA_API_VERSION
	.align		4
        /*0000*/ 	.byte	0x04, 0x37
        /*0002*/ 	.short	(.L_87 - .L_86)
.L_86:
        /*0004*/ 	.word	0x00000082


	//----- nvinfo : EIATTR_KPARAM_INFO
	.align		4
.L_87:
        /*0008*/ 	.byte	0x04, 0x17
        /*000a*/ 	.short	(.L_89 - .L_88)
.L_88:
        /*000c*/ 	.word	0x00000000
        /*0010*/ 	.short	0x0002
        /*0012*/ 	.short	0x0010
        /*0014*/ 	.byte	0x00, 0xf5, 0x21, 0x00


	//----- nvinfo : EIATTR_KPARAM_INFO
	.align		4
.L_89:
        /*0018*/ 	.byte	0x04, 0x17
        /*001a*/ 	.short	(.L_91 - .L_90)
.L_90:
        /*001c*/ 	.word	0x00000000
        /*0020*/ 	.short	0x0001
        /*0022*/ 	.short	0x0008
        /*0024*/ 	.byte	0x00, 0xf5, 0x21, 0x00


	//----- nvinfo : EIATTR_KPARAM_INFO
	.align		4
.L_91:
        /*0028*/ 	.byte	0x04, 0x17
        /*002a*/ 	.short	(.L_93 - .L_92)
.L_92:
        /*002c*/ 	.word	0x00000000
        /*0030*/ 	.short	0x0000
        /*0032*/ 	.short	0x0000
        /*0034*/ 	.byte	0x00, 0xf5, 0x21, 0x00


	//----- nvinfo : EIATTR_SPARSE_MMA_MASK
	.align		4
.L_93:
        /*0038*/ 	.byte	0x03, 0x50
        /*003a*/ 	.short	0x0000


	//----- nvinfo : EIATTR_MAXREG_COUNT
	.align		4
        /*003c*/ 	.byte	0x03, 0x1b
        /*003e*/ 	.short	0x00ff


	//----- nvinfo : EIATTR_MERCURY_ISA_VERSION
	.align		4
        /*0040*/ 	.byte	0x03, 0x5f
        /*0042*/ 	.short	0x0101


	//----- nvinfo : EIATTR_VRC_CTA_INIT_COUNT
	.align		4
        /*0044*/ 	.byte	0x02, 0x4a
	.zero		1
	.zero		1


	//----- nvinfo : EIATTR_EXIT_INSTR_OFFSETS
	.align		4
        /*0048*/ 	.byte	0x04, 0x1c
        /*004a*/ 	.short	(.L_95 - .L_94)


	//   ....[0]....
.L_94:
        /*004c*/ 	.word	0x00000060


	//   ....[1]....
        /*0050*/ 	.word	0x00000890


	//----- nvinfo : EIATTR_CBANK_PARAM_SIZE
	.align		4
.L_95:
        /*0054*/ 	.byte	0x03, 0x19
        /*0056*/ 	.short	0x0018


	//----- nvinfo : EIATTR_PARAM_CBANK
	.align		4
        /*0058*/ 	.byte	0x04, 0x0a
        /*005a*/ 	.short	(.L_97 - .L_96)
	.align		4
.L_96:
        /*005c*/ 	.word	index@(.nv.constant0.kernel_fc1)
        /*0060*/ 	.short	0x0380
        /*0062*/ 	.short	0x0018


	//----- nvinfo : EIATTR_SW_WAR
	.align		4
.L_97:
        /*0064*/ 	.byte	0x04, 0x36
        /*0066*/ 	.short	(.L_99 - .L_98)
.L_98:
        /*0068*/ 	.word	0x00000008
.L_99:


//--------------------- .nv.info.kernel_ss2_sigmoid --------------------------
	.section	.nv.info.kernel_ss2_sigmoid,"",@"SHT_CUDA_INFO"
	.sectionflags	@""
	.align	4


	//----- nvinfo : EIATTR_CUDA_API_VERSION
	.align		4
        /*0000*/ 	.byte	0x04, 0x37
        /*0002*/ 	.short	(.L_101 - .L_100)
.L_100:
        /*0004*/ 	.word	0x00000082


	//----- nvinfo : EIATTR_KPARAM_INFO
	.align		4
.L_101:
        /*0008*/ 	.byte	0x04, 0x17
        /*000a*/ 	.short	(.L_103 - .L_102)
.L_102:
        /*000c*/ 	.word	0x00000000
        /*0010*/ 	.short	0x0001
        /*0012*/ 	.short	0x0008
        /*0014*/ 	.byte	0x00, 0xf5, 0x21, 0x00


	//----- nvinfo : EIATTR_KPARAM_INFO
	.align		4
.L_103:
        /*0018*/ 	.byte	0x04, 0x17
        /*001a*/ 	.short	(.L_105 - .L_104)
.L_104:
        /*001c*/ 	.word	0x00000000
        /*0020*/ 	.short	0x0000
        /*0022*/ 	.short	0x0000
        /*0024*/ 	.byte	0x00, 0xf5, 0x21, 0x00


	//----- nvinfo : EIATTR_SPARSE_MMA_MASK
	.align		4
.L_105:
        /*0028*/ 	.byte	0x03, 0x50
        /*002a*/ 	.short	0x0000


	//----- nvinfo : EIATTR_MAXREG_COUNT
	.align		4
        /*002c*/ 	.byte	0x03, 0x1b
        /*002e*/ 	.short	0x00ff


	//----- nvinfo : EIATTR_MERCURY_ISA_VERSION
	.align		4
        /*0030*/ 	.byte	0x03, 0x5f
        /*0032*/ 	.short	0x0101


	//----- nvinfo : EIATTR_VRC_CTA_INIT_COUNT
	.align		4
        /*0034*/ 	.byte	0x02, 0x4a
	.zero		1
	.zero		1


	//----- nvinfo : EIATTR_EXIT_INSTR_OFFSETS
	.align		4
        /*0038*/ 	.byte	0x04, 0x1c
        /*003a*/ 	.short	(.L_107 - .L_106)


	//   ....[0]....
.L_106:
        /*003c*/ 	.word	0x000000d0


	//   ....[1]....
        /*0040*/ 	.word	0x00000350


	//----- nvinfo : EIATTR_CRS_STACK_SIZE
	.align		4
.L_107:
        /*0044*/ 	.byte	0x04, 0x1e
        /*0046*/ 	.short	(.L_109 - .L_108)
.L_108:
        /*0048*/ 	.word	0x00000000


	//----- nvinfo : EIATTR_CBANK_PARAM_SIZE
	.align		4
.L_109:
        /*004c*/ 	.byte	0x03, 0x19
        /*004e*/ 	.short	0x0010


	//----- nvinfo : EIATTR_PARAM_CBANK
	.align		4
        /*0050*/ 	.byte	0x04, 0x0a
        /*0052*/ 	.short	(.L_111 - .L_110)
	.align		4
.L_110:
        /*0054*/ 	.word	index@(.nv.constant0.kernel_ss2_sigmoid)
        /*0058*/ 	.short	0x0380
        /*005a*/ 	.short	0x0010


	//----- nvinfo : EIATTR_SW_WAR
	.align		4
.L_111:
        /*005c*/ 	.byte	0x04, 0x36
        /*005e*/ 	.short	(.L_113 - .L_112)
.L_112:
        /*0060*/ 	.word	0x00000008
.L_113:


//--------------------- .nv.info.kernel_ss1_bias  --------------------------
	.section	.nv.info.kernel_ss1_bias,"",@"SHT_CUDA_INFO"
	.sectionflags	@""
	.align	4


	//----- nvinfo : EIATTR_CUDA_API_VERSION
	.align		4
        /*0000*/ 	.byte	0x04, 0x37
        /*0002*/ 	.short	(.L_115 - .L_114)
.L_114:
        /*0004*/ 	.word	0x00000082


	//----- nvinfo : EIATTR_KPARAM_INFO
	.align		4
.L_115:
        /*0008*/ 	.byte	0x04, 0x17
        /*000a*/ 	.short	(.L_117 - .L_116)
.L_116:
        /*000c*/ 	.word	0x00000000
        /*0010*/ 	.short	0x0001
        /*0012*/ 	.short	0x0008
        /*0014*/ 	.byte	0x00, 0xf5, 0x21, 0x00


	//----- nvinfo : EIATTR_KPARAM_INFO
	.align		4
.L_117:
        /*0018*/ 	.byte	0x04, 0x17
        /*001a*/ 	.short	(.L_119 - .L_118)
.L_118:
        /*001c*/ 	.word	0x00000000
        /*0020*/ 	.short	0x0000
        /*0022*/ 	.short	0x0000
        /*0024*/ 	.byte	0x00, 0xf5, 0x21, 0x00


	//----- nvinfo : EIATTR_SPARSE_MMA_MASK
	.align		4
.L_119:
        /*0028*/ 	.byte	0x03, 0x50
        /*002a*/ 	.short	0x0000


	//----- nvinfo : EIATTR_MAXREG_COUNT
	.align		4
        /*002c*/ 	.byte	0x03, 0x1b
        /*002e*/ 	.short	0x00ff


	//----- nvinfo : EIATTR_MERCURY_ISA_VERSION
	.align		4
        /*0030*/ 	.byte	0x03, 0x5f
        /*0032*/ 	.short	0x0101


	//----- nvinfo : EIATTR_VRC_CTA_INIT_COUNT
	.align		4
        /*0034*/ 	.byte	0x02, 0x4a
	.zero		1
	.zero		1


	//----- nvinfo : EIATTR_EXIT_INSTR_OFFSETS
	.align		4
        /*0038*/ 	.byte	0x04, 0x1c
        /*003a*/ 	.short	(.L_121 - .L_120)


	//   ....[0]....
.L_120:
        /*003c*/ 	.word	0x000000d0


	//   ....[1]....
        /*0040*/ 	.word	0x00000180


	//----- nvinfo : EIATTR_CBANK_PARAM_SIZE
	.align		4
.L_121:
        /*0044*/ 	.byte	0x03, 0x19
        /*0046*/ 	.short	0x0010


	//----- nvinfo : EIATTR_PARAM_CBANK
	.align		4
        /*0048*/ 	.byte	0x04, 0x0a
        /*004a*/ 	.short	(.L_123 - .L_122)
	.align		4
.L_122:
        /*004c*/ 	.word	index@(.nv.constant0.kernel_ss1_bias)
        /*0050*/ 	.short	0x0380
        /*0052*/ 	.short	0x0010


	//----- nvinfo : EIATTR_SW_WAR
	.align		4
.L_123:
        /*0054*/ 	.byte	0x04, 0x36
        /*0056*/ 	.short	(.L_125 - .L_124)
.L_124:
        /*0058*/ 	.word	0x00000008
.L_125:


//--------------------- .nv.info.kernel_ss1_filter --------------------------
	.section	.nv.info.kernel_ss1_filter,"",@"SHT_CUDA_INFO"
	.sectionflags	@""
	.align	4


	//----- nvinfo : EIATTR_CUDA_API_VERSION
	.align		4
        /*0000*/ 	.byte	0x04, 0x37
        /*0002*/ 	.short	(.L_127 - .L_126)
.L_126:
        /*0004*/ 	.word	0x00000082


	//----- nvinfo : EIATTR_KPARAM_INFO
	.align		4
.L_127:
        /*0008*/ 	.byte	0x04, 0x17
        /*000a*/ 	.short	(.L_129 - .L_128)
.L_128:
        /*000c*/ 	.word	0x00000000
        /*0010*/ 	.short	0x0002
        /*0012*/ 	.short	0x0010
        /*0014*/ 	.byte	0x00, 0xf5, 0x21, 0x00


	//----- nvinfo : EIATTR_KPARAM_INFO
	.align		4
.L_129:
        /*0018*/ 	.byte	0x04, 0x17
        /*001a*/ 	.short	(.L_131 - .L_130)
.L_130:
        /*001c*/ 	.word	0x00000000
        /*0020*/ 	.short	0x0001
        /*0022*/ 	.short	0x0008
        /*0024*/ 	.byte	0x00, 0xf5, 0x21, 0x00


	//----- nvinfo : EIATTR_KPARAM_INFO
	.align		4
.L_131:
        /*0028*/ 	.byte	0x04, 0x17
        /*002a*/ 	.short	(.L_133 - .L_132)
.L_132:
        /*002c*/ 	.word	0x00000000
        /*0030*/ 	.short	0x0000
        /*0032*/ 	.short	0x0000
        /*0034*/ 	.byte	0x00, 0xf5, 0x21, 0x00


	//----- nvinfo : EIATTR_SPARSE_MMA_MASK
	.align		4
.L_133:
        /*0038*/ 	.byte	0x03, 0x50
        /*003a*/ 	.short	0x0000


	//----- nvinfo : EIATTR_MAXREG_COUNT
	.align		4
        /*003c*/ 	.byte	0x03, 0x1b
        /*003e*/ 	.short	0x00ff


	//----- nvinfo : EIATTR_MERCURY_ISA_VERSION
	.align		4
        /*0040*/ 	.byte	0x03, 0x5f
        /*0042*/ 	.short	0x0101


	//----- nvinfo : EIATTR_VRC_CTA_INIT_COUNT
	.align		4
        /*0044*/ 	.byte	0x02, 0x4a
	.zero		1
	.zero		1


	//----- nvinfo : EIATTR_EXIT_INSTR_OFFSETS
	.align		4
        /*0048*/ 	.byte	0x04, 0x1c
        /*004a*/ 	.short	(.L_135 - .L_134)


	//   ....[0]....
.L_134:
        /*004c*/ 	.word	0x000000b0


	//   ....[1]....
        /*0050*/ 	.word	0x000004a0


	//----- nvinfo : EIATTR_CBANK_PARAM_SIZE
	.align		4
.L_135:
        /*0054*/ 	.byte	0x03, 0x19
        /*0056*/ 	.short	0x0018


	//----- nvinfo : EIATTR_PARAM_CBANK
	.align		4
        /*0058*/ 	.byte	0x04, 0x0a
        /*005a*/ 	.short	(.L_137 - .L_136)
	.align		4
.L_136:
        /*005c*/ 	.word	index@(.nv.constant0.kernel_ss1_filter)
        /*0060*/ 	.short	0x0380
        /*0062*/ 	.short	0x0018


	//----- nvinfo : EIATTR_SW_WAR
	.align		4
.L_137:
        /*0064*/ 	.byte	0x04, 0x36
        /*0066*/ 	.short	(.L_139 - .L_138)
.L_138:
        /*0068*/ 	.word	0x00000008
.L_139:


//--------------------- .nv.info.kernel_conv_sigmoid --------------------------
	.section	.nv.info.kernel_conv_sigmoid,"",@"SHT_CUDA_INFO"
	.sectionflags	@""
	.align	4


	//----- nvinfo : EIATTR_CUDA_API_VERSION
	.align		4
        /*0000*/ 	.byte	0x04, 0x37
        /*0002*/ 	.short	(.L_141 - .L_140)
.L_140:
        /*0004*/ 	.word	0x00000082


	//----- nvinfo : EIATTR_KPARAM_INFO
	.align		4
.L_141:
        /*0008*/ 	.byte	0x04, 0x17
        /*000a*/ 	.short	(.L_143 - .L_142)
.L_142:
        /*000c*/ 	.word	0x00000000
        /*0010*/ 	.short	0x0001
        /*0012*/ 	.short	0x0008
        /*0014*/ 	.byte	0x00, 0xf5, 0x21, 0x00


	//----- nvinfo : EIATTR_KPARAM_INFO
	.align		4
.L_143:
        /*0018*/ 	.byte	0x04, 0x17
        /*001a*/ 	.short	(.L_145 - .L_144)
.L_144:
        /*001c*/ 	.word	0x00000000
        /*0020*/ 	.short	0x0000
        /*0022*/ 	.short	0x0000
        /*0024*/ 	.byte	0x00, 0xf5, 0x21, 0x00


	//----- nvinfo : EIATTR_SPARSE_MMA_MASK
	.align		4
.L_145:
        /*0028*/ 	.byte	0x03, 0x50
        /*002a*/ 	.short	0x0000


	//----- nvinfo : EIATTR_MAXREG_COUNT
	.align		4
        /*002c*/ 	.byte	0x03, 0x1b
        /*002e*/ 	.short	0x00ff


	//----- nvinfo : EIATTR_MERCURY_ISA_VERSION
	.align		4
        /*0030*/ 	.byte	0x03, 0x5f
        /*0032*/ 	.short	0x0101


	//----- nvinfo : EIATTR_VRC_CTA_INIT_COUNT
	.align		4
        /*0034*/ 	.byte	0x02, 0x4a
	.zero		1
	.zero		1


	//----- nvinfo : EIATTR_EXIT_INSTR_OFFSETS
	.align		4
        /*0038*/ 	.byte	0x04, 0x1c
        /*003a*/ 	.short	(.L_147 - .L_146)


	//   ....[0]....
.L_146:
        /*003c*/ 	.word	0x000000b0


	//   ....[1]....
        /*0040*/ 	.word	0x00000340


	//----- nvinfo : EIATTR_CRS_STACK_SIZE
	.align		4
.L_147:
        /*0044*/ 	.byte	0x04, 0x1e
        /*0046*/ 	.short	(.L_149 - .L_148)
.L_148:
        /*0048*/ 	.word	0x00000000


	//----- nvinfo : EIATTR_CBANK_PARAM_SIZE
	.align		4
.L_149:
        /*004c*/ 	.byte	0x03, 0x19
        /*004e*/ 	.short	0x0010


	//----- nvinfo : EIATTR_PARAM_CBANK
	.align		4
        /*0050*/ 	.byte	0x04, 0x0a
        /*0052*/ 	.short	(.L_151 - .L_150)
	.align		4
.L_150:
        /*0054*/ 	.word	index@(.nv.constant0.kernel_conv_sigmoid)
        /*0058*/ 	.short	0x0380
        /*005a*/ 	.short	0x0010


	//----- nvinfo : EIATTR_SW_WAR
	.align		4
.L_151:
        /*005c*/ 	.byte	0x04, 0x36
        /*005e*/ 	.short	(.L_153 - .L_152)
.L_152:
        /*0060*/ 	.word	0x00000008
.L_153:


//--------------------- .nv.info.kernel_conv_bias --------------------------
	.section	.nv.info.kernel_conv_bias,"",@"SHT_CUDA_INFO"
	.sectionflags	@""
	.align	4


	//----- nvinfo : EIATTR_CUDA_API_VERSION
	.align		4
        /*0000*/ 	.byte	0x04, 0x37
        /*0002*/ 	.short	(.L_155 - .L_154)
.L_154:
        /*0004*/ 	.word	0x00000082


	//----- nvinfo : EIATTR_KPARAM_INFO
	.align		4
.L_155:
        /*0008*/ 	.byte	0x04, 0x17
        /*000a*/ 	.short	(.L_157 - .L_156)
.L_156:
        /*000c*/ 	.word	0x00000000
        /*0010*/ 	.short	0x0001
        /*0012*/ 	.short	0x0008
        /*0014*/ 	.byte	0x00, 0xf5, 0x21, 0x00


	//----- nvinfo : EIATTR_KPARAM_INFO
	.align		4
.L_157:
        /*0018*/ 	.byte	0x04, 0x17
        /*001a*/ 	.short	(.L_159 - .L_158)
.L_158:
        /*001c*/ 	.word	0x00000000
        /*0020*/ 	.short	0x0000
        /*0022*/ 	.short	0x0000
        /*0024*/ 	.byte	0x00, 0xf5, 0x21, 0x00


	//----- nvinfo : EIATTR_SPARSE_MMA_MASK
	.align		4
.L_159:
        /*0028*/ 	.byte	0x03, 0x50
        /*002a*/ 	.short	0x0000


	//----- nvinfo : EIATTR_MAXREG_COUNT
	.align		4
        /*002c*/ 	.byte	0x03, 0x1b
        /*002e*/ 	.short	0x00ff


	//----- nvinfo : EIATTR_MERCURY_ISA_VERSION
	.align		4
        /*0030*/ 	.byte	0x03, 0x5f
        /*0032*/ 	.short	0x0101


	//----- nvinfo : EIATTR_VRC_CTA_INIT_COUNT
	.align		4
        /*0034*/ 	.byte	0x02, 0x4a
	.zero		1
	.zero		1


	//----- nvinfo : EIATTR_EXIT_INSTR_OFFSETS
	.align		4
        /*0038*/ 	.byte	0x04, 0x1c
        /*003a*/ 	.short	(.L_161 - .L_160)


	//   ....[0]....
.L_160:
        /*003c*/ 	.word	0x000000b0


	//   ....[1]....
        /*0040*/ 	.word	0x00000180


	//----- nvinfo : EIATTR_CBANK_PARAM_SIZE
	.align		4
.L_161:
        /*0044*/ 	.byte	0x03, 0x19
        /*0046*/ 	.short	0x0010


	//----- nvinfo : EIATTR_PARAM_CBANK
	.align		4
        /*0048*/ 	.byte	0x04, 0x0a
        /*004a*/ 	.short	(.L_163 - .L_162)
	.align		4
.L_162:
        /*004c*/ 	.word	index@(.nv.constant0.kernel_conv_bias)
        /*0050*/ 	.short	0x0380
        /*0052*/ 	.short	0x0010


	//----- nvinfo : EIATTR_SW_WAR
	.align		4
.L_163:
        /*0054*/ 	.byte	0x04, 0x36
        /*0056*/ 	.short	(.L_165 - .L_164)
.L_164:
        /*0058*/ 	.word	0x00000008
.L_165:


//--------------------- .nv.info.kernel_conv_filter --------------------------
	.section	.nv.info.kernel_conv_filter,"",@"SHT_CUDA_INFO"
	.sectionflags	@""
	.align	4


	//----- nvinfo : EIATTR_CUDA_API_VERSION
	.align		4
        /*0000*/ 	.byte	0x04, 0x37
        /*0002*/ 	.short	(.L_167 - .L_166)
.L_166:
        /*0004*/ 	.word	0x00000082


	//----- nvinfo : EIATTR_KPARAM_INFO
	.align		4
.L_167:
        /*0008*/ 	.byte	0x04, 0x17
        /*000a*/ 	.short	(.L_169 - .L_168)
.L_168:
        /*000c*/ 	.word	0x00000000
        /*0010*/ 	.short	0x0002
        /*0012*/ 	.short	0x0010
        /*0014*/ 	.byte	0x00, 0xf5, 0x21, 0x00


	//----- nvinfo : EIATTR_KPARAM_INFO
	.align		4
.L_169:
        /*0018*/ 	.byte	0x04, 0x17
        /*001a*/ 	.short	(.L_171 - .L_170)
.L_170:
        /*001c*/ 	.word	0x00000000
        /*0020*/ 	.short	0x0001
        /*0022*/ 	.short	0x0008
        /*0024*/ 	.byte	0x00, 0xf5, 0x21, 0x00


	//----- nvinfo : EIATTR_KPARAM_INFO
	.align		4
.L_171:
        /*0028*/ 	.byte	0x04, 0x17
        /*002a*/ 	.short	(.L_173 - .L_172)
.L_172:
        /*002c*/ 	.word	0x00000000
        /*0030*/ 	.short	0x0000
        /*0032*/ 	.short	0x0000
        /*0034*/ 	.byte	0x00, 0xf5, 0x21, 0x00


	//----- nvinfo : EIATTR_SPARSE_MMA_MASK
	.align		4
.L_173:
        /*0038*/ 	.byte	0x03, 0x50
        /*003a*/ 	.short	0x0000


	//----- nvinfo : EIATTR_MAXREG_COUNT
	.align		4
        /*003c*/ 	.byte	0x03, 0x1b
        /*003e*/ 	.short	0x00ff


	//----- nvinfo : EIATTR_MERCURY_ISA_VERSION
	.align		4
        /*0040*/ 	.byte	0x03, 0x5f
        /*0042*/ 	.short	0x0101


	//----- nvinfo : EIATTR_VRC_CTA_INIT_COUNT
	.align		4
        /*0044*/ 	.byte	0x02, 0x4a
	.zero		1
	.zero		1


	//----- nvinfo : EIATTR_EXIT_INSTR_OFFSETS
	.align		4
        /*0048*/ 	.byte	0x04, 0x1c
        /*004a*/ 	.short	(.L_175 - .L_174)


	//   ....[0]....
.L_174:
        /*004c*/ 	.word	0x000000b0


	//   ....[1]....
        /*0050*/ 	.word	0x00000630


	//----- nvinfo : EIATTR_CBANK_PARAM_SIZE
	.align		4
.L_175:
        /*0054*/ 	.byte	0x03, 0x19
        /*0056*/ 	.short	0x0018


	//----- nvinfo : EIATTR_PARAM_CBANK
	.align		4
        /*0058*/ 	.byte	0x04, 0x0a
        /*005a*/ 	.short	(.L_177 - .L_176)
	.align		4
.L_176:
        /*005c*/ 	.word	index@(.nv.constant0.kernel_conv_filter)
        /*0060*/ 	.short	0x0380
        /*0062*/ 	.short	0x0018


	//----- nvinfo : EIATTR_SW_WAR
	.align		4
.L_177:
        /*0064*/ 	.byte	0x04, 0x36
        /*0066*/ 	.short	(.L_179 - .L_178)
.L_178:
        /*0068*/ 	.word	0x00000008
.L_179:


//--------------------- .nv.callgraph             --------------------------
	.section	.nv.callgraph,"",@"SHT_CUDA_CALLGRAPH"
	.align	4
	.sectionentsize	8
	.align		4
        /*0000*/ 	.word	0x00000000
	.align		4
        /*0004*/ 	.word	0xffffffff
	.align		4
        /*0008*/ 	.word	0x00000000
	.align		4
        /*000c*/ 	.word	0xfffffffe
	.align		4
        /*0010*/ 	.word	0x00000000
	.align		4
        /*0014*/ 	.word	0xfffffffd
	.align		4
        /*0018*/ 	.word	0x00000000
	.align		4
        /*001c*/ 	.word	0xfffffffc


//--------------------- .text.kernel_fc1_sigmoid  --------------------------
	.section	.text.kernel_fc1_sigmoid,"ax",@progbits
	.align	128
        .global         kernel_fc1_sigmoid
        .type           kernel_fc1_sigmoid,@function
        .size           kernel_fc1_sigmoid,(.L_x_28 - kernel_fc1_sigmoid)
        .other          kernel_fc1_sigmoid,@"STO_CUDA_ENTRY STV_DEFAULT"
kernel_fc1_sigmoid:
.text.kernel_fc1_sigmoid:
[----:B------:R-:W-:Y:S01]  /*0000*/  LDC R1, c[0x0][0x37c] ;  /* 0x0000df00ff017b82 */ /* 0x000fe20000000800 */
[----:B------:R-:W0:Y:S07]  /*0010*/  S2R R0, SR_TID.X ;  /* 0x0000000000007919 */ /* 0x000e2e0000002100 */
[----:B------:R-:W0:Y:S08]  /*0020*/  S2UR UR4, SR_CTAID.X ;  /* 0x00000000000479c3 */ /* 0x000e300000002500 */
[----:B------:R-:W0:Y:S02]  /*0030*/  LDC R3, c[0x0][0x360] ;  /* 0x0000d800ff037b82 */ /* 0x000e240000000800 */
[----:B0-----:R-:W-:-:S05]  /*0040*/  IMAD R0, R3, UR4, R0 ;  /* 0x0000000403007c24 */ /* 0x001fca000f8e0200 */
[----:B------:R-:W-:-:S13]  /*0050*/  ISETP.GT.AND P0, PT, R0, 0x9, PT ;  /* 0x000000090000780c */ /* 0x000fda0003f04270 */
[----:B------:R-:W-:Y:S05]  /*0060*/  @P0 EXIT ;  /* 0x000000000000094d */ /* 0x000fea0003800000 */
[----:B------:R-:W0:Y:S01]  /*0070*/  LDC.64 R2, c[0x0][0x380] ;  /* 0x0000e000ff027b82 */ /* 0x000e220000000a00 */
[----:B------:R-:W1:Y:S01]  /*0080*/  LDCU.64 UR4, c[0x0][0x358] ;  /* 0x00006b00ff0477ac */ /* 0x000e620008000a00 */
[----:B0-----:R-:W-:-:S06]  /*0090*/  IMAD.WIDE R2, R0, 0x4, R2 ;  /* 0x0000000400027825 */ /* 0x001fcc00078e0202 */
[----:B-1----:R-:W2:Y:S01]  /*00a0*/  LDG.E R2, desc[UR4][R2.64] ;  /* 0x0000000402027981 */ /* 0x002ea2000c1e1900 */
[----:B------:R-:W-:Y:S01]  /*00b0*/  IMAD.MOV.U32 R5, RZ, RZ, 0x3bbb989d ;  /* 0x3bbb989dff057424 */ /* 0x000fe200078e00ff */
[----:B------:R-:W-:Y:S01]  /*00c0*/  BSSY.RECONVERGENT B0, `(.L_x_0) ;  /* 0x0000019000007945 */ /* 0x000fe20003800200 */
[----:B------:R-:W-:Y:S02]  /*00d0*/  IMAD.MOV.U32 R7, RZ, RZ, 0x437c0000 ;  /* 0x437c0000ff077424 */ /* 0x000fe400078e00ff */
[----:B--2---:R-:W-:-:S04]  /*00e0*/  FFMA.SAT R4, R2, -R5, 0.5 ;  /* 0x3f00000002047423 */ /* 0x004fc80000002805 */
[----:B------:R-:W-:-:S04]  /*00f0*/  FFMA.RM R4, R4, R7, 12582913 ;  /* 0x4b40000104047423 */ /* 0x000fc80000004007 */
[C---:B------:R-:W-:Y:S01]  /*0100*/  FADD R5, R4.reuse, -12583039 ;  /* 0xcb40007f04057421 */ /* 0x040fe20000000000 */
[----:B------:R-:W-:-:S03]  /*0110*/  SHF.L.U32 R4, R4, 0x17, RZ ;  /* 0x0000001704047819 */ /* 0x000fc600000006ff */
[----:B------:R-:W-:-:S04]  /*0120*/  FFMA R5, R2, -1.4426950216293334961, -R5 ;  /* 0xbfb8aa3b02057823 */ /* 0x000fc80000000805 */
[----:B------:R-:W-:-:S04]  /*0130*/  FFMA R10, R2, -1.925963033500011079e-08, R5 ;  /* 0xb2a57060020a7823 */ /* 0x000fc80000000005 */
[----:B------:R-:W0:Y:S02]  /*0140*/  MUFU.EX2 R5, R10 ;  /* 0x0000000a00057308 */ /* 0x000e240000000800 */
[----:B0-----:R-:W-:-:S06]  /*0150*/  FMUL R11, R4, R5 ;  /* 0x00000005040b7220 */ /* 0x001fcc0000400000 */
[----:B------:R-:W0:Y:S02]  /*0160*/  F2F.F64.F32 R2, R11 ;  /* 0x0000000b00027310 */ /* 0x000e240000201800 */
[----:B0-----:R-:W-:-:S06]  /*0170*/  DADD R4, R2, 1 ;  /* 0x3ff0000002047429 */ /* 0x001fcc0000000000 */
[----:B------:R-:W0:Y:S04]  /*0180*/  MUFU.RCP64H R3, R5 ;  /* 0x0000000500037308 */ /* 0x000e280000001800 */
[----:B------:R-:W-:-:S05]  /*0190*/  VIADD R2, R5, 0x300402 ;  /* 0x0030040205027836 */ /* 0x000fca0000000000 */
[----:B------:R-:W-:Y:S01]  /*01a0*/  FSETP.GEU.AND P0, PT, |R2|, 5.8789094863358348022e-39, PT ;  /* 0x004004020200780b */ /* 0x000fe20003f0e200 */
[----:B0-----:R-:W-:-:S08]  /*01b0*/  DFMA R6, -R4, R2, 1 ;  /* 0x3ff000000406742b */ /* 0x001fd00000000102 */
[----:B------:R-:W-:-:S08]  /*01c0*/  DFMA R6, R6, R6, R6 ;  /* 0x000000060606722b */ /* 0x000fd00000000006 */
[----:B------:R-:W-:-:S08]  /*01d0*/  DFMA R6, R2, R6, R2 ;  /* 0x000000060206722b */ /* 0x000fd00000000002 */
[----:B------:R-:W-:-:S08]  /*01e0*/  DFMA R8, -R4, R6, 1 ;  /* 0x3ff000000408742b */ /* 0x000fd00000000106 */
[----:B------:R-:W-:Y:S01]  /*01f0*/  DFMA R6, R6, R8, R6 ;  /* 0x000000080606722b */ /* 0x000fe20000000006 */
[----:B------:R-:W-:Y:S10]  /*0200*/  @P0 BRA `(.L_x_1) ;  /* 0x0000000000100947 */ /* 0x000ff40003800000 */
[----:B------:R-:W-:-:S04]  /*0210*/  LOP3.LUT R2, R5, 0x7fffffff, RZ, 0xc0, !PT ;  /* 0x7fffffff05027812 */ /* 0x000fc800078ec0ff */
[----:B------:R-:W-:Y:S02]  /*0220*/  IADD3 R8, PT, PT, R2, -0x100000, RZ ;  /* 0xfff0000002087810 */ /* 0x000fe40007ffe0ff */
[----:B------:R-:W-:-:S07]  /*0230*/  MOV R2, 0x250 ;  /* 0x0000025000027802 */ /* 0x000fce0000000f00 */
[----:B------:R-:W-:Y:S05]  /*0240*/  CALL.REL.NOINC `($__internal_0_$__cuda_sm20_dblrcp_rn_slowpath_v3) ;  /* 0x0000000000187944 */ /* 0x000fea0003c00000 */
.L_x_1:
[----:B------:R-:W-:Y:S05]  /*0250*/  BSYNC.RECONVERGENT B0 ;  /* 0x0000000000007941 */ /* 0x000fea0003800200 */
.L_x_0:
[----:B------:R-:W0:Y:S01]  /*0260*/  LDC.64 R2, c[0x0][0x388] ;  /* 0x0000e200ff027b82 */ /* 0x000e220000000a00 */
[----:B------:R-:W1:Y:S01]  /*0270*/  F2F.F32.F64 R7, R6 ;  /* 0x0000000600077310 */ /* 0x000e620000301000 */
[----:B0-----:R-:W-:-:S05]  /*0280*/  IMAD.WIDE R2, R0, 0x4, R2 ;  /* 0x0000000400027825 */ /* 0x001fca00078e0202 */
[----:B-1----:R-:W-:Y:S01]  /*0290*/  STG.E desc[UR4][R2.64], R7 ;  /* 0x0000000702007986 */ /* 0x002fe2000c101904 */
[----:B------:R-:W-:Y:S05]  /*02a0*/  EXIT ;  /* 0x000000000000794d */ /* 0x000fea0003800000 */
        .weak           $__internal_0_$__cuda_sm20_dblrcp_rn_slowpath_v3
        .type           $__internal_0_$__cuda_sm20_dblrcp_rn_slowpath_v3,@function
        .size           $__internal_0_$__cuda_sm20_dblrcp_rn_slowpath_v3,(.L_x_28 - $__internal_0_$__cuda_sm20_dblrcp_rn_slowpath_v3)
$__internal_0_$__cuda_sm20_dblrcp_rn_slowpath_v3:
[----:B------:R-:W-:Y:S01]  /*02b0*/  DSETP.GTU.AND P0, PT, |R4|, +INF , PT ;  /* 0x7ff000000400742a */ /* 0x000fe20003f0c200 */
[----:B------:R-:W-:-:S13]  /*02c0*/  BSSY.RECONVERGENT B1, `(.L_x_2) ;  /* 0x0000023000017945 */ /* 0x000fda0003800200 */
[----:B------:R-:W-:Y:S05]  /*02d0*/  @P0 BRA `(.L_x_3) ;  /* 0x00000000007c0947 */ /* 0x000fea0003800000 */
[----:B------:R-:W-:-:S05]  /*02e0*/  LOP3.LUT R3, R5, 0x7fffffff, RZ, 0xc0, !PT ;  /* 0x7fffffff05037812 */ /* 0x000fca00078ec0ff */
[----:B------:R-:W-:-:S05]  /*02f0*/  VIADD R6, R3, 0xffffffff ;  /* 0xffffffff03067836 */ /* 0x000fca0000000000 */
[----:B------:R-:W-:-:S13]  /*0300*/  ISETP.GE.U32.AND P0, PT, R6, 0x7fefffff, PT ;  /* 0x7fefffff0600780c */ /* 0x000fda0003f06070 */
[----:B------:R-:W-:Y:S02]  /*0310*/  @P0 LOP3.LUT R7, R5, 0x7ff00000, RZ, 0x3c, !PT ;  /* 0x7ff0000005070812 */ /* 0x000fe400078e3cff */
[----:B------:R-:W-:Y:S01]  /*0320*/  @P0 MOV R6, RZ ;  /* 0x000000ff00060202 */ /* 0x000fe20000000f00 */
[----:B------:R-:W-:Y:S06]  /*0330*/  @P0 BRA `(.L_x_4) ;  /* 0x00000000006c0947 */ /* 0x000fec0003800000 */
[----:B------:R-:W-:-:S13]  /*0340*/  ISETP.GE.U32.AND P0, PT, R3, 0x1000001, PT ;  /* 0x010000010300780c */ /* 0x000fda0003f06070 */
[----:B------:R-:W-:Y:S05]  /*0350*/  @!P0 BRA `(.L_x_5) ;  /* 0x0000000000348947 */ /* 0x000fea0003800000 */
[----:B------:R-:W-:Y:S01]  /*0360*/  VIADD R7, R5, 0xc0200000 ;  /* 0xc020000005077836 */ /* 0x000fe20000000000 */
[----:B------:R-:W-:-:S03]  /*0370*/  MOV R6, R4 ;  /* 0x0000000400067202 */ /* 0x000fc60000000f00 */
[----:B------:R-:W0:Y:S03]  /*0380*/  MUFU.RCP64H R9, R7 ;  /* 0x0000000700097308 */ /* 0x000e260000001800 */
[----:B0-----:R-:W-:-:S08]  /*0390*/  DFMA R10, -R6, R8, 1 ;  /* 0x3ff00000060a742b */ /* 0x001fd00000000108 */
[----:B------:R-:W-:-:S08]  /*03a0*/  DFMA R10, R10, R10, R10 ;  /* 0x0000000a0a0a722b */ /* 0x000fd0000000000a */
[----:B------:R-:W-:-:S08]  /*03b0*/  DFMA R10, R8, R10, R8 ;  /* 0x0000000a080a722b */ /* 0x000fd00000000008 */
[----:B------:R-:W-:-:S08]  /*03c0*/  DFMA R8, -R6, R10, 1 ;  /* 0x3ff000000608742b */ /* 0x000fd0000000010a */
[----:B------:R-:W-:-:S08]  /*03d0*/  DFMA R8, R10, R8, R10 ;  /* 0x000000080a08722b */ /* 0x000fd0000000000a */
[----:B------:R-:W-:-:S08]  /*03e0*/  DMUL R8, R8, 2.2250738585072013831e-308 ;  /* 0x0010000008087828 */ /* 0x000fd00000000000 */
[----:B------:R-:W-:-:S08]  /*03f0*/  DFMA R4, -R4, R8, 1 ;  /* 0x3ff000000404742b */ /* 0x000fd00000000108 */
[----:B------:R-:W-:-:S08]  /*0400*/  DFMA R4, R4, R4, R4 ;  /* 0x000000040404722b */ /* 0x000fd00000000004 */
[----:B------:R-:W-:Y:S01]  /*0410*/  DFMA R6, R8, R4, R8 ;  /* 0x000000040806722b */ /* 0x000fe20000000008 */
[----:B------:R-:W-:Y:S10]  /*0420*/  BRA `(.L_x_4) ;  /* 0x0000000000307947 */ /* 0x000ff40003800000 */
.L_x_5:
[----:B------:R-:W-:Y:S01]  /*0430*/  DMUL R4, R4, 8.11296384146066816958e+31 ;  /* 0x4690000004047828 */ /* 0x000fe20000000000 */
[----:B------:R-:W-:-:S05]  /*0440*/  IMAD.MOV.U32 R6, RZ, RZ, R8 ;  /* 0x000000ffff067224 */ /* 0x000fca00078e0008 */
[----:B------:R-:W0:Y:S02]  /*0450*/  MUFU.RCP64H R7, R5 ;  /* 0x0000000500077308 */ /* 0x000e240000001800 */
[----:B0-----:R-:W-:-:S08]  /*0460*/  DFMA R8, -R4, R6, 1 ;  /* 0x3ff000000408742b */ /* 0x001fd00000000106 */
[----:B------:R-:W-:-:S08]  /*0470*/  DFMA R8, R8, R8, R8 ;  /* 0x000000080808722b */ /* 0x000fd00000000008 */
[----:B------:R-:W-:-:S08]  /*0480*/  DFMA R8, R6, R8, R6 ;  /* 0x000000080608722b */ /* 0x000fd00000000006 */
[----:B------:R-:W-:-:S08]  /*0490*/  DFMA R6, -R4, R8, 1 ;  /* 0x3ff000000406742b */ /* 0x000fd00000000108 */
[----:B------:R-:W-:-:S08]  /*04a0*/  DFMA R6, R8, R6, R8 ;  /* 0x000000060806722b */ /* 0x000fd00000000008 */
[----:B------:R-:W-:Y:S01]  /*04b0*/  DMUL R6, R6, 8.11296384146066816958e+31 ;  /* 0x4690000006067828 */ /* 0x000fe20000000000 */
[----:B------:R-:W-:Y:S10]  /*04c0*/  BRA `(.L_x_4) ;  /* 0x0000000000087947 */ /* 0x000ff40003800000 */
.L_x_3:
[----:B------:R-:W-:Y:S02]  /*04d0*/  LOP3.LUT R7, R5, 0x80000, RZ, 0xfc, !PT ;  /* 0x0008000005077812 */ /* 0x000fe400078efcff */
[----:B------:R-:W-:-:S07]  /*04e0*/  MOV R6, R4 ;  /* 0x0000000400067202 */ /* 0x000fce0000000f00 */
.L_x_4:
[----:B------:R-:W-:Y:S05]  /*04f0*/  BSYNC.RECONVERGENT B1 ;  /* 0x0000000000017941 */ /* 0x000fea0003800200 */
.L_x_2:
[----:B------:R-:W-:-:S04]  /*0500*/  MOV R3, 0x0 ;  /* 0x0000000000037802 */ /* 0x000fc80000000f00 */
[----:B------:R-:W-:Y:S05]  /*0510*/  RET.REL.NODEC R2 `(kernel_fc1_sigmoid) ;  /* 0xfffffff802b87950 */ /* 0x000fea0003c3ffff */
.L_x_6:
[----:B------:R-:W-:-:S00]  /*0520*/  BRA `(.L_x_6) ;  /* 0xfffffffc00fc7947 */ /* 0x000fc0000383ffff */
[----:B------:R-:W-:-:S00]  /*0530*/  NOP ;  /* 0x0000000000007918 */ /* 0x000fc00000000000 */
        /* <DEDUP_REMOVED lines=12> */
.L_x_28:


//--------------------- .text.kernel_fc1_bias     --------------------------
	.section	.text.kernel_fc1_bias,"ax",@progbits
	.align	128
        .global         kernel_fc1_bias
        .type           kernel_fc1_bias,@function
        .size           kernel_fc1_bias,(.L_x_32 - kernel_fc1_bias)
        .other          kernel_fc1_bias,@"STO_CUDA_ENTRY STV_DEFAULT"
kernel_fc1_bias:
.text.kernel_fc1_bias:
[----:B------:R-:W-:Y:S01]  /*0000*/  LDC R1, c[0x0][0x37c] ;  /* 0x0000df00ff017b82 */ /* 0x000fe20000000800 */
[----:B------:R-:W0:Y:S02]  /*0010*/  S2R R7, SR_TID.X ;  /* 0x0000000000077919 */ /* 0x000e240000002100 */
[----:B0-----:R-:W-:-:S13]  /*0020*/  ISETP.GT.U32.AND P0, PT, R7, 0x9, PT ;  /* 0x000000090700780c */ /* 0x001fda0003f04070 */
[----:B------:R-:W-:Y:S05]  /*0030*/  @P0 EXIT ;  /* 0x000000000000094d */ /* 0x000fea0003800000 */
[----:B------:R-:W0:Y:S01]  /*0040*/  LDC.64 R2, c[0x0][0x388] ;  /* 0x0000e200ff027b82 */ /* 0x000e220000000a00 */
[----:B------:R-:W1:Y:S07]  /*0050*/  LDCU.64 UR4, c[0x0][0x358] ;  /* 0x00006b00ff0477ac */ /* 0x000e6e0008000a00 */
[----:B------:R-:W2:Y:S01]  /*0060*/  LDC.64 R4, c[0x0][0x380] ;  /* 0x0000e000ff047b82 */ /* 0x000ea20000000a00 */
[----:B0-----:R-:W-:-:S06]  /*0070*/  IMAD.WIDE.U32 R2, R7, 0x4, R2 ;  /* 0x0000000407027825 */ /* 0x001fcc00078e0002 */
[----:B-1----:R-:W3:Y:S01]  /*0080*/  LDG.E R2, desc[UR4][R2.64] ;  /* 0x0000000402027981 */ /* 0x002ee2000c1e1900 */
[----:B--2---:R-:W-:-:S05]  /*0090*/  IMAD.WIDE.U32 R4, R7, 0x4, R4 ;  /* 0x0000000407047825 */ /* 0x004fca00078e0004 */
[----:B------:R-:W3:Y:S02]  /*00a0*/  LDG.E R7, desc[UR4][R4.64] ;  /* 0x0000000404077981 */ /* 0x000ee4000c1e1900 */
[----:B---3--:R-:W-:-:S05]  /*00b0*/  FADD R7, R2, R7 ;  /* 0x0000000702077221 */ /* 0x008fca0000000000 */
[----:B------:R-:W-:Y:S01]  /*00c0*/  STG.E desc[UR4][R4.64], R7 ;  /* 0x0000000704007986 */ /* 0x000fe2000c101904 */
[----:B------:R-:W-:Y:S05]  /*00d0*/  EXIT ;  /* 0x000000000000794d */ /* 0x000fea0003800000 */
.L_x_7:
        /* <DEDUP_REMOVED lines=10> */
.L_x_32:


//--------------------- .text.kernel_fc1          --------------------------
	.section	.text.kernel_fc1,"ax",@progbits
	.align	128
        .global         kernel_fc1
        .type           kernel_fc1,@function
        .size           kernel_fc1,(.L_x_33 - kernel_fc1)
        .other          kernel_fc1,@"STO_CUDA_ENTRY STV_DEFAULT"
kernel_fc1:
.text.kernel_fc1:
        /* <DEDUP_REMOVED lines=9> */
[----:B------:R-:W-:Y:S01]  /*0090*/  HFMA2 R12, -RZ, RZ, 0, 0 ;  /* 0x00000000ff0c7431 */ /* 0x000fe200000001ff */
[----:B------:R-:W2:Y:S01]  /*00a0*/  LDCU.64 UR6, c[0x0][0x358] ;  /* 0x00006b00ff0677ac */ /* 0x000ea20008000a00 */
[----:B-1----:R-:W-:-:S04]  /*00b0*/  UIADD3 UR4, UP0, UPT, UR4, 0x48, URZ ;  /* 0x0000004804047890 */ /* 0x002fc8000ff1e0ff */
[----:B------:R-:W-:Y:S01]  /*00c0*/  UIADD3.X UR5, UPT, UPT, URZ, UR5, URZ, UP0, !UPT ;  /* 0x00000005ff057290 */ /* 0x000fe200087fe4ff */
[----:B0-----:R-:W-:-:S03]  /*00d0*/  IMAD.WIDE R2, R0, 0x360, R2 ;  /* 0x0000036000027825 */ /* 0x001fc600078e0202 */
[----:B------:R-:W-:Y:S02]  /*00e0*/  IADD3 R4, P0, PT, R2, 0x48, RZ ;  /* 0x0000004802047810 */ /* 0x000fe40007f1e0ff */
[----:B------:R-:W-:Y:S01]  /*00f0*/  MOV R2, UR4 ;  /* 0x0000000400027c02 */ /* 0x000fe20008000f00 */
[----:B------:R-:W-:Y:S01]  /*0100*/  UMOV UR4, URZ ;  /* 0x000000ff00047c82 */ /* 0x000fe20008000000 */
[----:B------:R-:W-:Y:S02]  /*0110*/  IADD3.X R5, PT, PT, RZ, R3, RZ, P0, !PT ;  /* 0x00000003ff057210 */ /* 0x000fe400007fe4ff */
[----:B--2---:R-:W-:-:S07]  /*0120*/  MOV R3, UR5 ;  /* 0x0000000500037c02 */ /* 0x004fce0008000f00 */
.L_x_8:
[----:B------:R-:W2:Y:S04]  /*0130*/  LDG.E R13, desc[UR6][R4.64+-0x48] ;  /* 0xffffb806040d7981 */ /* 0x000ea8000c1e1900 */
[----:B------:R-:W2:Y:S04]  /*0140*/  LDG.E R14, desc[UR6][R2.64+-0x48] ;  /* 0xffffb806020e7981 */ /* 0x000ea8000c1e1900 */
[----:B------:R-:W3:Y:S04]  /*0150*/  LDG.E R15, desc[UR6][R4.64+-0x44] ;  /* 0xffffbc06040f7981 */ /* 0x000ee8000c1e1900 */
[----:B------:R-:W3:Y:S04]  /*0160*/  LDG.E R22, desc[UR6][R2.64+-0x44] ;  /* 0xffffbc0602167981 */ /* 0x000ee8000c1e1900 */
[----:B------:R-:W4:Y:S04]  /*0170*/  LDG.E R17, desc[UR6][R4.64+-0x40] ;  /* 0xffffc00604117981 */ /* 0x000f28000c1e1900 */
[----:B------:R-:W4:Y:S04]  /*0180*/  LDG.E R16, desc[UR6][R2.64+-0x40] ;  /* 0xffffc00602107981 */ /* 0x000f28000c1e1900 */
[----:B------:R-:W5:Y:S04]  /*0190*/  LDG.E R20, desc[UR6][R4.64+-0x3c] ;  /* 0xffffc40604147981 */ /* 0x000f68000c1e1900 */
        /* <DEDUP_REMOVED lines=10> */
[----:B------:R-:W5:Y:S01]  /*0240*/  LDG.E R11, desc[UR6][R2.64+-0x28] ;  /* 0xffffd806020b7981 */ /* 0x000f62000c1e1900 */
[----:B--2---:R-:W-:-:S03]  /*0250*/  FFMA R14, R13, R14, R12 ;  /* 0x0000000e0d0e7223 */ /* 0x004fc6000000000c */
[----:B------:R-:W2:Y:S04]  /*0260*/  LDG.E R12, desc[UR6][R4.64+-0x24] ;  /* 0xffffdc06040c7981 */ /* 0x000ea8000c1e1900 */
[----:B------:R-:W2:Y:S01]  /*0270*/  LDG.E R13, desc[UR6][R2.64+-0x24] ;  /* 0xffffdc06020d7981 */ /* 0x000ea2000c1e1900 */
[----:B---3--:R-:W-:-:S03]  /*0280*/  FFMA R22, R15, R22, R14 ;  /* 0x000000160f167223 */ /* 0x008fc6000000000e */
[----:B------:R-:W3:Y:S04]  /*0290*/  LDG.E R14, desc[UR6][R4.64+-0x20] ;  /* 0xffffe006040e7981 */ /* 0x000ee8000c1e1900 */
[----:B------:R-:W3:Y:S01]  /*02a0*/  LDG.E R15, desc[UR6][R2.64+-0x20] ;  /* 0xffffe006020f7981 */ /* 0x000ee2000c1e1900 */
[----:B----4-:R-:W-:-:S03]  /*02b0*/  FFMA R23, R17, R16, R22 ;  /* 0x0000001011177223 */ /* 0x010fc60000000016 */
[----:B------:R-:W4:Y:S04]  /*02c0*/  LDG.E R16, desc[UR6][R4.64+-0x1c] ;  /* 0xffffe40604107981 */ /* 0x000f28000c1e1900 */
[----:B------:R-:W4:Y:S01]  /*02d0*/  LDG.E R17, desc[UR6][R2.64+-0x1c] ;  /* 0xffffe40602117981 */ /* 0x000f22000c1e1900 */
[----:B-----5:R-:W-:-:S03]  /*02e0*/  FFMA R21, R20, R21, R23 ;  /* 0x0000001514157223 */ /* 0x020fc60000000017 */
[----:B------:R-:W5:Y:S04]  /*02f0*/  LDG.E R22, desc[UR6][R4.64+-0x18] ;  /* 0xffffe80604167981 */ /* 0x000f68000c1e1900 */
[----:B------:R-:W5:Y:S01]  /*0300*/  LDG.E R23, desc[UR6][R2.64+-0x18] ;  /* 0xffffe80602177981 */ /* 0x000f62000c1e1900 */
[----:B------:R-:W-:-:S03]  /*0310*/  FFMA R27, R18, R19, R21 ;  /* 0x00000013121b7223 */ /* 0x000fc60000000015 */
[----:B------:R-:W5:Y:S04]  /*0320*/  LDG.E R20, desc[UR6][R4.64+-0x14] ;  /* 0xffffec0604147981 */ /* 0x000f68000c1e1900 */
[----:B------:R-:W5:Y:S04]  /*0330*/  LDG.E R21, desc[UR6][R2.64+-0x14] ;  /* 0xffffec0602157981 */ /* 0x000f68000c1e1900 */
[----:B------:R-:W5:Y:S04]  /*0340*/  LDG.E R18, desc[UR6][R4.64+-0x10] ;  /* 0xfffff00604127981 */ /* 0x000f68000c1e1900 */
[----:B------:R-:W5:Y:S01]  /*0350*/  LDG.E R19, desc[UR6][R2.64+-0x10] ;  /* 0xfffff00602137981 */ /* 0x000f62000c1e1900 */
[----:B------:R-:W-:-:S03]  /*0360*/  FFMA R27, R6, R7, R27 ;  /* 0x00000007061b7223 */ /* 0x000fc6000000001b */
[----:B------:R-:W5:Y:S04]  /*0370*/  LDG.E R6, desc[UR6][R4.64+-0xc] ;  /* 0xfffff40604067981 */ /* 0x000f68000c1e1900 */
[----:B------:R-:W5:Y:S01]  /*0380*/  LDG.E R7, desc[UR6][R2.64+-0xc] ;  /* 0xfffff40602077981 */ /* 0x000f62000c1e1900 */
[----:B------:R-:W-:-:S03]  /*0390*/  FFMA R9, R8, R9, R27 ;  /* 0x0000000908097223 */ /* 0x000fc6000000001b */
[----:B------:R-:W5:Y:S01]  /*03a0*/  LDG.E R8, desc[UR6][R4.64+-0x8] ;  /* 0xfffff80604087981 */ /* 0x000f62000c1e1900 */
[----:B------:R-:W-:-:S03]  /*03b0*/  FFMA R25, R24, R25, R9 ;  /* 0x0000001918197223 */ /* 0x000fc60000000009 */
[----:B------:R-:W5:Y:S01]  /*03c0*/  LDG.E R9, desc[UR6][R2.64+-0x8] ;  /* 0xfffff80602097981 */ /* 0x000f62000c1e1900 */
[----:B------:R-:W-:-:S03]  /*03d0*/  FFMA R25, R10, R11, R25 ;  /* 0x0000000b0a197223 */ /* 0x000fc60000000019 */
        /* <DEDUP_REMOVED lines=17> */
[----:B------:R-:W5:Y:S01]  /*04f0*/  LDG.E R20, desc[UR6][R2.64+0x10] ;  /* 0x0000100602147981 */ /* 0x000f62000c1e1900 */
[----:B------:R-:W-:-:S03]  /*0500*/  FFMA R27, R18, R19, R25 ;  /* 0x00000013121b7223 */ /* 0x000fc60000000019 */
        /* <DEDUP_REMOVED lines=34> */
[----:B------:R0:W5:Y:S04]  /*0730*/  LDG.E R6, desc[UR6][R4.64+0x44] ;  /* 0x0000440604067981 */ /* 0x000168000c1e1900 */
[----:B------:R1:W5:Y:S01]  /*0740*/  LDG.E R7, desc[UR6][R2.64+0x44] ;  /* 0x0000440602077981 */ /* 0x000362000c1e1900 */
[----:B------:R-:W-:Y:S01]  /*0750*/  FFMA R9, R9, R8, R26 ;  /* 0x0000000809097223 */ /* 0x000fe2000000001a */
[----:B------:R-:W-:-:S04]  /*0760*/  UIADD3 UR4, UPT, UPT, UR4, 0x1, URZ ;  /* 0x0000000104047890 */ /* 0x000fc8000fffe0ff */
[----:B------:R-:W-:Y:S01]  /*0770*/  UISETP.NE.AND UP0, UPT, UR4, 0x6, UPT ;  /* 0x000000060400788c */ /* 0x000fe2000bf05270 */
[----:B0-----:R-:W-:Y:S02]  /*0780*/  IADD3 R4, P0, PT, R4, 0x90, RZ ;  /* 0x0000009004047810 */ /* 0x001fe40007f1e0ff */
[----:B-1----:R-:W-:Y:S02]  /*0790*/  IADD3 R2, P1, PT, R2, 0x90, RZ ;  /* 0x0000009002027810 */ /* 0x002fe40007f3e0ff */
[----:B------:R-:W-:Y:S02]  /*07a0*/  IADD3.X R5, PT, PT, RZ, R5, RZ, P0, !PT ;  /* 0x00000005ff057210 */ /* 0x000fe400007fe4ff */
[----:B------:R-:W-:Y:S01]  /*07b0*/  IADD3.X R3, PT, PT, RZ, R3, RZ, P1, !PT ;  /* 0x00000003ff037210 */ /* 0x000fe20000ffe4ff */
[----:B--2---:R-:W-:-:S04]  /*07c0*/  FFMA R9, R10, R11, R9 ;  /* 0x0000000b0a097223 */ /* 0x004fc80000000009 */
[----:B---3--:R-:W-:-:S04]  /*07d0*/  FFMA R9, R12, R13, R9 ;  /* 0x0000000d0c097223 */ /* 0x008fc80000000009 */
[----:B----4-:R-:W-:-:S04]  /*07e0*/  FFMA R9, R14, R15, R9 ;  /* 0x0000000f0e097223 */ /* 0x010fc80000000009 */
[----:B-----5:R-:W-:-:S04]  /*07f0*/  FFMA R9, R16, R17, R9 ;  /* 0x0000001110097223 */ /* 0x020fc80000000009 */
[----:B------:R-:W-:-:S04]  /*0800*/  FFMA R9, R20, R21, R9 ;  /* 0x0000001514097223 */ /* 0x000fc80000000009 */
[----:B------:R-:W-:-:S04]  /*0810*/  FFMA R9, R22, R23, R9 ;  /* 0x0000001716097223 */ /* 0x000fc80000000009 */
[----:B------:R-:W-:-:S04]  /*0820*/  FFMA R24, R24, R25, R9 ;  /* 0x0000001918187223 */ /* 0x000fc80000000009 */
[----:B------:R-:W-:-:S04]  /*0830*/  FFMA R19, R19, R18, R24 ;  /* 0x0000001213137223 */ /* 0x000fc80000000018 */
[----:B------:R-:W-:Y:S01]  /*0840*/  FFMA R12, R6, R7, R19 ;  /* 0x00000007060c7223 */ /* 0x000fe20000000013 */
[----:B------:R-:W-:Y:S06]  /*0850*/  BRA.U UP0, `(.L_x_8) ;  /* 0xfffffff900347547 */ /* 0x000fec000b83ffff */
[----:B------:R-:W0:Y:S02]  /*0860*/  LDC.64 R2, c[0x0][0x388] ;  /* 0x0000e200ff027b82 */ /* 0x000e240000000a00 */
[----:B0-----:R-:W-:-:S05]  /*0870*/  IMAD.WIDE R2, R0, 0x4, R2 ;  /* 0x0000000400027825 */ /* 0x001fca00078e0202 */
[----:B------:R-:W-:Y:S01]  /*0880*/  STG.E desc[UR6][R2.64], R12 ;  /* 0x0000000c02007986 */ /* 0x000fe2000c101906 */
[----:B------:R-:W-:Y:S05]  /*0890*/  EXIT ;  /* 0x000000000000794d */ /* 0x000fea0003800000 */
.L_x_9:
        /* <DEDUP_REMOVED lines=14> */
.L_x_33:


//--------------------- .text.kernel_ss2_sigmoid  --------------------------
	.section	.text.kernel_ss2_sigmoid,"ax",@progbits
	.align	128
        .global         kernel_ss2_sigmoid
        .type           kernel_ss2_sigmoid,@function
        .size           kernel_ss2_sigmoid,(.L_x_29 - kernel_ss2_sigmoid)
        .other          kernel_ss2_sigmoid,@"STO_CUDA_ENTRY STV_DEFAULT"
kernel_ss2_sigmoid:
.text.kernel_ss2_sigmoid:
[----:B------:R-:W-:Y:S01]  /*0000*/  LDC R1, c[0x0][0x37c] ;  /* 0x0000df00ff017b82 */ /* 0x000fe20000000800 */
[----:B------:R-:W0:Y:S07]  /*0010*/  S2R R0, SR_TID.X ;  /* 0x0000000000007919 */ /* 0x000e2e0000002100 */
[----:B------:R-:W0:Y:S01]  /*0020*/  LDC R5, c[0x0][0x360] ;  /* 0x0000d800ff057b82 */ /* 0x000e220000000800 */
[----:B------:R-:W1:Y:S01]  /*0030*/  S2R R2, SR_TID.Y ;  /* 0x0000000000027919 */ /* 0x000e620000002200 */
[----:B------:R-:W2:Y:S06]  /*0040*/  S2R R3, SR_CTAID.Z ;  /* 0x0000000000037919 */ /* 0x000eac0000002700 */
[----:B------:R-:W0:Y:S08]  /*0050*/  S2UR UR4, SR_CTAID.X ;  /* 0x00000000000479c3 */ /* 0x000e300000002500 */
[----:B------:R-:W1:Y:S08]  /*0060*/  S2UR UR5, SR_CTAID.Y ;  /* 0x00000000000579c3 */ /* 0x000e700000002600 */
[----:B------:R-:W1:Y:S01]  /*0070*/  LDC R7, c[0x0][0x364] ;  /* 0x0000d900ff077b82 */ /* 0x000e620000000800 */
[----:B0-----:R-:W-:-:S05]  /*0080*/  IMAD R0, R5, UR4, R0 ;  /* 0x0000000405007c24 */ /* 0x001fca000f8e0200 */
[----:B------:R-:W-:Y:S01]  /*0090*/  ISETP.GT.AND P0, PT, R0, 0x5, PT ;  /* 0x000000050000780c */ /* 0x000fe20003f04270 */
[----:B-1----:R-:W-:-:S05]  /*00a0*/  IMAD R2, R7, UR5, R2 ;  /* 0x0000000507027c24 */ /* 0x002fca000f8e0202 */
[----:B--2---:R-:W-:-:S04]  /*00b0*/  VIMNMX.U32 R4, PT, PT, R2, R3, !PT ;  /* 0x0000000302047248 */ /* 0x004fc80007fe0000 */
[----:B------:R-:W-:-:S13]  /*00c0*/  ISETP.GT.U32.OR P0, PT, R4, 0x5, P0 ;  /* 0x000000050400780c */ /* 0x000fda0000704470 */
[----:B------:R-:W-:Y:S05]  /*00d0*/  @P0 EXIT ;  /* 0x000000000000094d */ /* 0x000fea0003800000 */
[----:B------:R-:W0:Y:S01]  /*00e0*/  LDC.64 R4, c[0x0][0x380] ;  /* 0x0000e000ff047b82 */ /* 0x000e220000000a00 */
[----:B------:R-:W1:Y:S01]  /*00f0*/  LDCU.64 UR4, c[0x0][0x358] ;  /* 0x00006b00ff0477ac */ /* 0x000e620008000a00 */
[----:B0-----:R-:W-:-:S04]  /*0100*/  IMAD.WIDE.U32 R4, R3, 0x90, R4 ;  /* 0x0000009003047825 */ /* 0x001fc800078e0004 */
[----:B------:R-:W-:-:S04]  /*0110*/  IMAD.WIDE.U32 R4, R2, 0x18, R4 ;  /* 0x0000001802047825 */ /* 0x000fc800078e0004 */
[----:B------:R-:W-:-:S06]  /*0120*/  IMAD.WIDE R4, R0, 0x4, R4 ;  /* 0x0000000400047825 */ /* 0x000fcc00078e0204 */
[----:B-1----:R-:W2:Y:S01]  /*0130*/  LDG.E R4, desc[UR4][R4.64] ;  /* 0x0000000404047981 */ /* 0x002ea2000c1e1900 */
[----:B------:R-:W-:Y:S01]  /*0140*/  HFMA2 R7, -RZ, RZ, 0.96630859375, -0.0022525787353515625 ;  /* 0x3bbb989dff077431 */ /* 0x000fe200000001ff */
[----:B------:R-:W-:Y:S01]  /*0150*/  MOV R9, 0x437c0000 ;  /* 0x437c000000097802 */ /* 0x000fe20000000f00 */
[----:B------:R-:W-:Y:S03]  /*0160*/  BSSY.RECONVERGENT B0, `(.L_x_10) ;  /* 0x0000018000007945 */ /* 0x000fe60003800200 */
[----:B--2---:R-:W-:-:S04]  /*0170*/  FFMA.SAT R6, R4, -R7, 0.5 ;  /* 0x3f00000004067423 */ /* 0x004fc80000002807 */
[----:B------:R-:W-:-:S04]  /*0180*/  FFMA.RM R6, R6, R9, 12582913 ;  /* 0x4b40000106067423 */ /* 0x000fc80000004009 */
[C---:B------:R-:W-:Y:S01]  /*0190*/  FADD R7, R6.reuse, -12583039 ;  /* 0xcb40007f06077421 */ /* 0x040fe20000000000 */
[----:B------:R-:W-:-:S03]  /*01a0*/  IMAD.SHL.U32 R6, R6, 0x800000, RZ ;  /* 0x0080000006067824 */ /* 0x000fc600078e00ff */
[----:B------:R-:W-:-:S04]  /*01b0*/  FFMA R7, R4, -1.4426950216293334961, -R7 ;  /* 0xbfb8aa3b04077823 */ /* 0x000fc80000000807 */
[----:B------:R-:W-:-:S04]  /*01c0*/  FFMA R12, R4, -1.925963033500011079e-08, R7 ;  /* 0xb2a57060040c7823 */ /* 0x000fc80000000007 */
[----:B------:R-:W0:Y:S02]  /*01d0*/  MUFU.EX2 R7, R12 ;  /* 0x0000000c00077308 */ /* 0x000e240000000800 */
[----:B0-----:R-:W-:-:S06]  /*01e0*/  FMUL R13, R6, R7 ;  /* 0x00000007060d7220 */ /* 0x001fcc0000400000 */
[----:B------:R-:W0:Y:S02]  /*01f0*/  F2F.F64.F32 R4, R13 ;  /* 0x0000000d00047310 */ /* 0x000e240000201800 */
[----:B0-----:R-:W-:-:S06]  /*0200*/  DADD R6, R4, 1 ;  /* 0x3ff0000004067429 */ /* 0x001fcc0000000000 */
[----:B------:R-:W0:Y:S04]  /*0210*/  MUFU.RCP64H R5, R7 ;  /* 0x0000000700057308 */ /* 0x000e280000001800 */
[----:B------:R-:W-:-:S04]  /*0220*/  IADD3 R4, PT, PT, R7, 0x300402, RZ ;  /* 0x0030040207047810 */ /* 0x000fc80007ffe0ff */
[----:B------:R-:W-:Y:S02]  /*0230*/  FSETP.GEU.AND P0, PT, |R4|, 5.8789094863358348022e-39, PT ;  /* 0x004004020400780b */ /* 0x000fe40003f0e200 */
[----:B0-----:R-:W-:-:S08]  /*0240*/  DFMA R8, -R6, R4, 1 ;  /* 0x3ff000000608742b */ /* 0x001fd00000000104 */
[----:B------:R-:W-:-:S08]  /*0250*/  DFMA R8, R8, R8, R8 ;  /* 0x000000080808722b */ /* 0x000fd00000000008 */
[----:B------:R-:W-:-:S08]  /*0260*/  DFMA R8, R4, R8, R4 ;  /* 0x000000080408722b */ /* 0x000fd00000000004 */
[----:B------:R-:W-:-:S08]  /*0270*/  DFMA R10, -R6, R8, 1 ;  /* 0x3ff00000060a742b */ /* 0x000fd00000000108 */
[----:B------:R-:W-:Y:S01]  /*0280*/  DFMA R8, R8, R10, R8 ;  /* 0x0000000a0808722b */ /* 0x000fe20000000008 */
[----:B------:R-:W-:Y:S10]  /*0290*/  @P0 BRA `(.L_x_11) ;  /* 0x0000000000100947 */ /* 0x000ff40003800000 */
[----:B------:R-:W-:-:S05]  /*02a0*/  LOP3.LUT R4, R7, 0x7fffffff, RZ, 0xc0, !PT ;  /* 0x7fffffff07047812 */ /* 0x000fca00078ec0ff */
[----:B------:R-:W-:Y:S01]  /*02b0*/  VIADD R10, R4, 0xfff00000 ;  /* 0xfff00000040a7836 */ /* 0x000fe20000000000 */
[----:B------:R-:W-:-:S07]  /*02c0*/  MOV R4, 0x2e0 ;  /* 0x000002e000047802 */ /* 0x000fce0000000f00 */
[----:B------:R-:W-:Y:S05]  /*02d0*/  CALL.REL.NOINC `($__internal_1_$__cuda_sm20_dblrcp_rn_slowpath_v3) ;  /* 0x0000000000207944 */ /* 0x000fea0003c00000 */
.L_x_11:
[----:B------:R-:W-:Y:S05]  /*02e0*/  BSYNC.RECONVERGENT B0 ;  /* 0x0000000000007941 */ /* 0x000fea0003800200 */
.L_x_10:
[----:B------:R-:W0:Y:S01]  /*02f0*/  LDC.64 R4, c[0x0][0x388] ;  /* 0x0000e200ff047b82 */ /* 0x000e220000000a00 */
[----:B------:R-:W1:Y:S01]  /*0300*/  F2F.F32.F64 R9, R8 ;  /* 0x0000000800097310 */ /* 0x000e620000301000 */
[----:B0-----:R-:W-:-:S04]  /*0310*/  IMAD.WIDE.U32 R4, R3, 0x90, R4 ;  /* 0x0000009003047825 */ /* 0x001fc800078e0004 */
[----:B------:R-:W-:-:S04]  /*0320*/  IMAD.WIDE.U32 R4, R2, 0x18, R4 ;  /* 0x0000001802047825 */ /* 0x000fc800078e0004 */
[----:B------:R-:W-:-:S05]  /*0330*/  IMAD.WIDE R4, R0, 0x4, R4 ;  /* 0x0000000400047825 */ /* 0x000fca00078e0204 */
[----:B-1----:R-:W-:Y:S01]  /*0340*/  STG.E desc[UR4][R4.64], R9 ;  /* 0x0000000904007986 */ /* 0x002fe2000c101904 */
[----:B------:R-:W-:Y:S05]  /*0350*/  EXIT ;  /* 0x000000000000794d */ /* 0x000fea0003800000 */
        .weak           $__internal_1_$__cuda_sm20_dblrcp_rn_slowpath_v3
        .type           $__internal_1_$__cuda_sm20_dblrcp_rn_slowpath_v3,@function
        .size           $__internal_1_$__cuda_sm20_dblrcp_rn_slowpath_v3,(.L_x_29 - $__internal_1_$__cuda_sm20_dblrcp_rn_slowpath_v3)
$__internal_1_$__cuda_sm20_dblrcp_rn_slowpath_v3:
[----:B------:R-:W-:Y:S01]  /*0360*/  DSETP.GTU.AND P0, PT, |R6|, +INF , PT ;  /* 0x7ff000000600742a */ /* 0x000fe20003f0c200 */
[----:B------:R-:W-:-:S13]  /*0370*/  BSSY.RECONVERGENT B1, `(.L_x_12) ;  /* 0x0000023000017945 */ /* 0x000fda0003800200 */
[----:B------:R-:W-:Y:S05]  /*0380*/  @P0 BRA `(.L_x_13) ;  /* 0x00000000007c0947 */ /* 0x000fea0003800000 */
[----:B------:R-:W-:-:S04]  /*0390*/  LOP3.LUT R5, R7, 0x7fffffff, RZ, 0xc0, !PT ;  /* 0x7fffffff07057812 */ /* 0x000fc800078ec0ff */
[----:B------:R-:W-:-:S04]  /*03a0*/  IADD3 R8, PT, PT, R5, -0x1, RZ ;  /* 0xffffffff05087810 */ /* 0x000fc80007ffe0ff */
[----:B------:R-:W-:-:S13]  /*03b0*/  ISETP.GE.U32.AND P0, PT, R8, 0x7fefffff, PT ;  /* 0x7fefffff0800780c */ /* 0x000fda0003f06070 */
[----:B------:R-:W-:Y:S01]  /*03c0*/  @P0 LOP3.LUT R9, R7, 0x7ff00000, RZ, 0x3c, !PT ;  /* 0x7ff0000007090812 */ /* 0x000fe200078e3cff */
[----:B------:R-:W-:Y:S01]  /*03d0*/  @P0 IMAD.MOV.U32 R8, RZ, RZ, RZ ;  /* 0x000000ffff080224 */ /* 0x000fe200078e00ff */
[----:B------:R-:W-:Y:S06]  /*03e0*/  @P0 BRA `(.L_x_14) ;  /* 0x00000000006c0947 */ /* 0x000fec0003800000 */
[----:B------:R-:W-:-:S13]  /*03f0*/  ISETP.GE.U32.AND P0, PT, R5, 0x1000001, PT ;  /* 0x010000010500780c */ /* 0x000fda0003f06070 */
[----:B------:R-:W-:Y:S05]  /*0400*/  @!P0 BRA `(.L_x_15) ;  /* 0x0000000000348947 */ /* 0x000fea0003800000 */
[----:B------:R-:W-:Y:S02]  /*0410*/  IADD3 R9, PT, PT, R7, -0x3fe00000, RZ ;  /* 0xc020000007097810 */ /* 0x000fe40007ffe0ff */
[----:B------:R-:W-:Y:S02]  /*0420*/  MOV R8, R6 ;  /* 0x0000000600087202 */ /* 0x000fe40000000f00 */
[----:B------:R-:W0:Y:S04]  /*0430*/  MUFU.RCP64H R11, R9 ;  /* 0x00000009000b7308 */ /* 0x000e280000001800 */
        /* <DEDUP_REMOVED lines=10> */
.L_x_15:
        /* <DEDUP_REMOVED lines=10> */
.L_x_13:
[----:B------:R-:W-:Y:S02]  /*0580*/  LOP3.LUT R9, R7, 0x80000, RZ, 0xfc, !PT ;  /* 0x0008000007097812 */ /* 0x000fe400078efcff */
[----:B------:R-:W-:-:S07]  /*0590*/  MOV R8, R6 ;  /* 0x0000000600087202 */ /* 0x000fce0000000f00 */
.L_x_14:
[----:B------:R-:W-:Y:S05]  /*05a0*/  BSYNC.RECONVERGENT B1 ;  /* 0x0000000000017941 */ /* 0x000fea0003800200 */
.L_x_12:
[----:B------:R-:W-:-:S04]  /*05b0*/  MOV R5, 0x0 ;  /* 0x0000000000057802 */ /* 0x000fc80000000f00 */
[----:B------:R-:W-:Y:S05]  /*05c0*/  RET.REL.NODEC R4 `(kernel_ss2_sigmoid) ;  /* 0xfffffff8048c7950 */ /* 0x000fea0003c3ffff */
.L_x_16:
        /* <DEDUP_REMOVED lines=11> */
.L_x_29:


//--------------------- .text.kernel_ss1_bias     --------------------------
	.section	.text.kernel_ss1_bias,"ax",@progbits
	.align	128
        .global         kernel_ss1_bias
        .type           kernel_ss1_bias,@function
        .size           kernel_ss1_bias,(.L_x_35 - kernel_ss1_bias)
        .other          kernel_ss1_bias,@"STO_CUDA_ENTRY STV_DEFAULT"
kernel_ss1_bias:
.text.kernel_ss1_bias:
        /* <DEDUP_REMOVED lines=15> */
[----:B------:R-:W1:Y:S07]  /*00f0*/  LDCU.64 UR4, c[0x0][0x358] ;  /* 0x00006b00ff0477ac */ /* 0x000e6e0008000a00 */
[----:B------:R-:W1:Y:S01]  /*0100*/  LDC.64 R2, c[0x0][0x388] ;  /* 0x0000e200ff027b82 */ /* 0x000e620000000a00 */
[----:B0-----:R-:W-:-:S04]  /*0110*/  IMAD.WIDE.U32 R4, R6, 0x90, R4 ;  /* 0x0000009006047825 */ /* 0x001fc800078e0004 */
[----:B------:R-:W-:Y:S01]  /*0120*/  IMAD.WIDE.U32 R4, R9, 0x18, R4 ;  /* 0x0000001809047825 */ /* 0x000fe200078e0004 */
[----:B-1----:R-:W2:Y:S03]  /*0130*/  LDG.E R2, desc[UR4][R2.64] ;  /* 0x0000000402027981 */ /* 0x002ea6000c1e1900 */
[----:B------:R-:W-:-:S05]  /*0140*/  IMAD.WIDE R4, R7, 0x4, R4 ;  /* 0x0000000407047825 */ /* 0x000fca00078e0204 */
[----:B------:R-:W2:Y:S02]  /*0150*/  LDG.E R7, desc[UR4][R4.64] ;  /* 0x0000000404077981 */ /* 0x000ea4000c1e1900 */
[----:B--2---:R-:W-:-:S05]  /*0160*/  FADD R7, R2, R7 ;  /* 0x0000000702077221 */ /* 0x004fca0000000000 */
[----:B------:R-:W-:Y:S01]  /*0170*/  STG.E desc[UR4][R4.64], R7 ;  /* 0x0000000704007986 */ /* 0x000fe2000c101904 */
[----:B------:R-:W-:Y:S05]  /*0180*/  EXIT ;  /* 0x000000000000794d */ /* 0x000fea0003800000 */
.L_x_17:
        /* <DEDUP_REMOVED lines=15> */
.L_x_35:


//--------------------- .text.kernel_ss1_filter   --------------------------
	.section	.text.kernel_ss1_filter,"ax",@progbits
	.align	128
        .global         kernel_ss1_filter
        .type           kernel_ss1_filter,@function
        .size           kernel_ss1_filter,(.L_x_36 - kernel_ss1_filter)
        .other          kernel_ss1_filter,@"STO_CUDA_ENTRY STV_DEFAULT"
kernel_ss1_filter:
.text.kernel_ss1_filter:
[----:B------:R-:W-:Y:S01]  /*0000*/  LDC R1, c[0x0][0x37c] ;  /* 0x0000df00ff017b82 */ /* 0x000fe20000000800 */
[----:B------:R-:W0:Y:S07]  /*0010*/  S2R R3, SR_TID.Y ;  /* 0x0000000000037919 */ /* 0x000e2e0000002200 */
[----:B------:R-:W1:Y:S01]  /*0020*/  LDC R9, c[0x0][0x360] ;  /* 0x0000d800ff097b82 */ /* 0x000e620000000800 */
[----:B------:R-:W1:Y:S07]  /*0030*/  S2R R0, SR_TID.X ;  /* 0x0000000000007919 */ /* 0x000e6e0000002100 */
[----:B------:R-:W0:Y:S08]  /*0040*/  S2UR UR5, SR_CTAID.Y ;  /* 0x00000000000579c3 */ /* 0x000e300000002600 */
[----:B------:R-:W0:Y:S08]  /*0050*/  LDC R10, c[0x0][0x364] ;  /* 0x0000d900ff0a7b82 */ /* 0x000e300000000800 */
[----:B------:R-:W1:Y:S01]  /*0060*/  S2UR UR4, SR_CTAID.X ;  /* 0x00000000000479c3 */ /* 0x000e620000002500 */
[----:B0-----:R-:W-:-:S05]  /*0070*/  IMAD R10, R10, UR5, R3 ;  /* 0x000000050a0a7c24 */ /* 0x001fca000f8e0203 */
[----:B------:R-:W-:Y:S01]  /*0080*/  ISETP.GT.U32.AND P0, PT, R10, 0x5, PT ;  /* 0x000000050a00780c */ /* 0x000fe20003f04070 */
[----:B-1----:R-:W-:-:S05]  /*0090*/  IMAD R9, R9, UR4, R0 ;  /* 0x0000000409097c24 */ /* 0x002fca000f8e0200 */
[----:B------:R-:W-:-:S13]  /*00a0*/  ISETP.GT.OR P0, PT, R9, 0x5, P0 ;  /* 0x000000050900780c */ /* 0x000fda0000704670 */
[----:B------:R-:W-:Y:S05]  /*00b0*/  @P0 EXIT ;  /* 0x000000000000094d */ /* 0x000fea0003800000 */
[----:B------:R-:W0:Y:S01]  /*00c0*/  S2R R11, SR_CTAID.Z ;  /* 0x00000000000b7919 */ /* 0x000e220000002700 */
[----:B------:R-:W0:Y:S01]  /*00d0*/  LDC.64 R4, c[0x0][0x380] ;  /* 0x0000e000ff047b82 */ /* 0x000e220000000a00 */
[----:B------:R-:W1:Y:S01]  /*00e0*/  LDCU.64 UR4, c[0x0][0x358] ;  /* 0x00006b00ff0477ac */ /* 0x000e620008000a00 */
[----:B------:R-:W-:-:S06]  /*00f0*/  SHF.L.U32 R7, R9, 0x2, RZ ;  /* 0x0000000209077819 */ /* 0x000fcc00000006ff */
[----:B------:R-:W1:Y:S01]  /*0100*/  LDC.64 R2, c[0x0][0x390] ;  /* 0x0000e400ff027b82 */ /* 0x000e620000000a00 */
[----:B0-----:R-:W-:Y:S01]  /*0110*/  IMAD.WIDE.U32 R4, R11, 0x900, R4 ;  /* 0x000009000b047825 */ /* 0x001fe200078e0004 */
[----:B-1----:R-:W2:Y:S04]  /*0120*/  LDG.E R15, desc[UR4][R2.64] ;  /* 0x00000004020f7981 */ /* 0x002ea8000c1e1900 */
[----:B------:R-:W3:Y:S01]  /*0130*/  LDG.E R14, desc[UR4][R2.64+0x10] ;  /* 0x00001004020e7981 */ /* 0x000ee2000c1e1900 */
[----:B------:R-:W-:Y:S01]  /*0140*/  IMAD.WIDE R4, R7, 0x4, R4 ;  /* 0x0000000407047825 */ /* 0x000fe200078e0204 */
[----:B------:R-:W-:Y:S02]  /*0150*/  SHF.L.U32 R7, R10, 0x2, RZ ;  /* 0x000000020a077819 */ /* 0x000fe400000006ff */
[----:B------:R-:W4:Y:S03]  /*0160*/  LDG.E R22, desc[UR4][R2.64+0x20] ;  /* 0x0000200402167981 */ /* 0x000f26000c1e1900 */
[----:B------:R-:W-:Y:S01]  /*0170*/  IMAD.WIDE.U32 R4, R7, 0x60, R4 ;  /* 0x0000006007047825 */ /* 0x000fe200078e0004 */
[----:B------:R-:W5:Y:S04]  /*0180*/  LDG.E R16, desc[UR4][R2.64+0x30] ;  /* 0x0000300402107981 */ /* 0x000f68000c1e1900 */
[----:B------:R-:W2:Y:S04]  /*0190*/  LDG.E R0, desc[UR4][R4.64] ;  /* 0x0000000404007981 */ /* 0x000ea8000c1e1900 */
[----:B------:R-:W3:Y:S04]  /*01a0*/  LDG.E R17, desc[UR4][R4.64+0x60] ;  /* 0x0000600404117981 */ /* 0x000ee8000c1e1900 */
        /* <DEDUP_REMOVED lines=12> */
[----:B--2---:R-:W-:-:S03]  /*0270*/  FFMA R12, R0, R15, RZ ;  /* 0x0000000f000c7223 */ /* 0x004fc600000000ff */
[----:B------:R-:W2:Y:S01]  /*0280*/  LDG.E R0, desc[UR4][R2.64+0x8] ;  /* 0x0000080402007981 */ /* 0x000ea2000c1e1900 */
[----:B---3--:R-:W-:-:S03]  /*0290*/  FFMA R14, R17, R14, R12 ;  /* 0x0000000e110e7223 */ /* 0x008fc6000000000c */
[----:B------:R-:W2:Y:S01]  /*02a0*/  LDG.E R15, desc[UR4][R4.64+0x8] ;  /* 0x00000804040f7981 */ /* 0x000ea2000c1e1900 */
[----:B----4-:R-:W-:-:S03]  /*02b0*/  FFMA R22, R19, R22, R14 ;  /* 0x0000001613167223 */ /* 0x010fc6000000000e */
[----:B------:R-:W3:Y:S04]  /*02c0*/  LDG.E R12, desc[UR4][R2.64+0x18] ;  /* 0x00001804020c7981 */ /* 0x000ee8000c1e1900 */
[----:B------:R-:W3:Y:S01]  /*02d0*/  LDG.E R17, desc[UR4][R4.64+0x68] ;  /* 0x0000680404117981 */ /* 0x000ee2000c1e1900 */
[----:B-----5:R-:W-:-:S03]  /*02e0*/  FFMA R22, R21, R16, R22 ;  /* 0x0000001015167223 */ /* 0x020fc60000000016 */
[----:B------:R-:W4:Y:S04]  /*02f0*/  LDG.E R14, desc[UR4][R2.64+0x28] ;  /* 0x00002804020e7981 */ /* 0x000f28000c1e1900 */
[----:B------:R-:W4:Y:S01]  /*0300*/  LDG.E R19, desc[UR4][R4.64+0xc8] ;  /* 0x0000c80404137981 */ /* 0x000f22000c1e1900 */
[----:B------:R-:W-:-:S03]  /*0310*/  FFMA R27, R23, R18, R22 ;  /* 0x00000012171b7223 */ /* 0x000fc60000000016 */
[----:B------:R-:W5:Y:S04]  /*0320*/  LDG.E R16, desc[UR4][R2.64+0x38] ;  /* 0x0000380402107981 */ /* 0x000f68000c1e1900 */
[----:B------:R-:W5:Y:S01]  /*0330*/  LDG.E R21, desc[UR4][R4.64+0x128] ;  /* 0x0001280404157981 */ /* 0x000f62000c1e1900 */
[----:B------:R-:W-:-:S03]  /*0340*/  FFMA R26, R20, R25, R27 ;  /* 0x00000019141a7223 */ /* 0x000fc6000000001b */
[----:B------:R-:W5:Y:S04]  /*0350*/  LDG.E R18, desc[UR4][R2.64+0xc] ;  /* 0x00000c0402127981 */ /* 0x000f68000c1e1900 */
[----:B------:R-:W5:Y:S04]  /*0360*/  LDG.E R23, desc[UR4][R4.64+0xc] ;  /* 0x00000c0404177981 */ /* 0x000f68000c1e1900 */
[----:B------:R-:W5:Y:S04]  /*0370*/  LDG.E R27, desc[UR4][R2.64+0x1c] ;  /* 0x00001c04021b7981 */ /* 0x000f68000c1e1900 */
[----:B------:R-:W5:Y:S04]  /*0380*/  LDG.E R22, desc[UR4][R4.64+0x6c] ;  /* 0x00006c0404167981 */ /* 0x000f68000c1e1900 */
[----:B------:R-:W5:Y:S04]  /*0390*/  LDG.E R25, desc[UR4][R2.64+0x2c] ;  /* 0x00002c0402197981 */ /* 0x000f68000c1e1900 */
[----:B------:R-:W5:Y:S01]  /*03a0*/  LDG.E R20, desc[UR4][R4.64+0xcc] ;  /* 0x0000cc0404147981 */ /* 0x000f62000c1e1900 */
[----:B------:R-:W-:-:S02]  /*03b0*/  FFMA R26, R7, R6, R26 ;  /* 0x00000006071a7223 */ /* 0x000fc4000000001a */
[----:B------:R-:W0:Y:S02]  /*03c0*/  LDC.64 R6, c[0x0][0x388] ;  /* 0x0000e200ff067b82 */ /* 0x000e240000000a00 */
[----:B------:R-:W-:Y:S01]  /*03d0*/  FFMA R8, R13, R8, R26 ;  /* 0x000000080d087223 */ /* 0x000fe2000000001a */
[----:B0-----:R-:W-:-:S04]  /*03e0*/  IMAD.WIDE.U32 R6, R11, 0x90, R6 ;  /* 0x000000900b067825 */ /* 0x001fc800078e0006 */
[----:B------:R-:W-:-:S04]  /*03f0*/  IMAD.WIDE.U32 R6, R10, 0x18, R6 ;  /* 0x000000180a067825 */ /* 0x000fc800078e0006 */
[----:B------:R-:W-:-:S04]  /*0400*/  IMAD.WIDE R6, R9, 0x4, R6 ;  /* 0x0000000409067825 */ /* 0x000fc800078e0206 */
[----:B--2---:R-:W-:-:S04]  /*0410*/  FFMA R0, R15, R0, R8 ;  /* 0x000000000f007223 */ /* 0x004fc80000000008 */
[----:B---3--:R-:W-:-:S04]  /*0420*/  FFMA R0, R17, R12, R0 ;  /* 0x0000000c11007223 */ /* 0x008fc80000000000 */
[----:B----4-:R-:W-:-:S04]  /*0430*/  FFMA R0, R19, R14, R0 ;  /* 0x0000000e13007223 */ /* 0x010fc80000000000 */
[----:B-----5:R-:W-:-:S04]  /*0440*/  FFMA R0, R21, R16, R0 ;  /* 0x0000001015007223 */ /* 0x020fc80000000000 */
[----:B------:R-:W-:-:S04]  /*0450*/  FFMA R23, R23, R18, R0 ;  /* 0x0000001217177223 */ /* 0x000fc80000000000 */
[----:B------:R-:W-:-:S04]  /*0460*/  FFMA R23, R22, R27, R23 ;  /* 0x0000001b16177223 */ /* 0x000fc80000000017 */
[----:B------:R-:W-:-:S04]  /*0470*/  FFMA R23, R20, R25, R23 ;  /* 0x0000001914177223 */ /* 0x000fc80000000017 */
[----:B------:R-:W-:-:S05]  /*0480*/  FFMA R23, R24, R29, R23 ;  /* 0x0000001d18177223 */ /* 0x000fca0000000017 */
[----:B------:R-:W-:Y:S01]  /*0490*/  STG.E desc[UR4][R6.64], R23 ;  /* 0x0000001706007986 */ /* 0x000fe2000c101904 */
[----:B------:R-:W-:Y:S05]  /*04a0*/  EXIT ;  /* 0x000000000000794d */ /* 0x000fea0003800000 */
.L_x_18:
        /* <DEDUP_REMOVED lines=13> */
.L_x_36:


//--------------------- .text.kernel_conv_sigmoid --------------------------
	.section	.text.kernel_conv_sigmoid,"ax",@progbits
	.align	128
        .global         kernel_conv_sigmoid
        .type           kernel_conv_sigmoid,@function
        .size           kernel_conv_sigmoid,(.L_x_30 - kernel_conv_sigmoid)
        .other          kernel_conv_sigmoid,@"STO_CUDA_ENTRY STV_DEFAULT"
kernel_conv_sigmoid:
.text.kernel_conv_sigmoid:
        /* <DEDUP_REMOVED lines=44> */
[----:B------:R-:W-:Y:S05]  /*02c0*/  CALL.REL.NOINC `($__internal_2_$__cuda_sm20_dblrcp_rn_slowpath_v3) ;  /* 0x0000000000207944 */ /* 0x000fea0003c00000 */
.L_x_20:
[----:B------:R-:W-:Y:S05]  /*02d0*/  BSYNC.RECONVERGENT B0 ;  /* 0x0000000000007941 */ /* 0x000fea0003800200 */
.L_x_19:
[----:B------:R-:W0:Y:S01]  /*02e0*/  LDC.64 R4, c[0x0][0x388] ;  /* 0x0000e200ff047b82 */ /* 0x000e220000000a00 */
[----:B------:R-:W1:Y:S01]  /*02f0*/  F2F.F32.F64 R9, R8 ;  /* 0x0000000800097310 */ /* 0x000e620000301000 */
[----:B0-----:R-:W-:-:S04]  /*0300*/  IMAD.WIDE.U32 R4, R3, 0x900, R4 ;  /* 0x0000090003047825 */ /* 0x001fc800078e0004 */
[----:B------:R-:W-:-:S04]  /*0310*/  IMAD.WIDE.U32 R4, R2, 0x60, R4 ;  /* 0x0000006002047825 */ /* 0x000fc800078e0004 */
[----:B------:R-:W-:-:S05]  /*0320*/  IMAD.WIDE R4, R0, 0x4, R4 ;  /* 0x0000000400047825 */ /* 0x000fca00078e0204 */
[----:B-1----:R-:W-:Y:S01]  /*0330*/  STG.E desc[UR4][R4.64], R9 ;  /* 0x0000000904007986 */ /* 0x002fe2000c101904 */
[----:B------:R-:W-:Y:S05]  /*0340*/  EXIT ;  /* 0x000000000000794d */ /* 0x000fea0003800000 */
        .weak           $__internal_2_$__cuda_sm20_dblrcp_rn_slowpath_v3
        .type           $__internal_2_$__cuda_sm20_dblrcp_rn_slowpath_v3,@function
        .size           $__internal_2_$__cuda_sm20_dblrcp_rn_slowpath_v3,(.L_x_30 - $__internal_2_$__cuda_sm20_dblrcp_rn_slowpath_v3)
$__internal_2_$__cuda_sm20_dblrcp_rn_slowpath_v3:
        /* <DEDUP_REMOVED lines=24> */
.L_x_24:
        /* <DEDUP_REMOVED lines=10> */
.L_x_22:
[----:B------:R-:W-:Y:S02]  /*0570*/  LOP3.LUT R9, R7, 0x80000, RZ, 0xfc, !PT ;  /* 0x0008000007097812 */ /* 0x000fe400078efcff */
[----:B------:R-:W-:-:S07]  /*0580*/  MOV R8, R6 ;  /* 0x0000000600087202 */ /* 0x000fce0000000f00 */
.L_x_23:
[----:B------:R-:W-:Y:S05]  /*0590*/  BSYNC.RECONVERGENT B1 ;  /* 0x0000000000017941 */ /* 0x000fea0003800200 */
.L_x_21:
[----:B------:R-:W-:-:S04]  /*05a0*/  MOV R5, 0x0 ;  /* 0x0000000000057802 */ /* 0x000fc80000000f00 */
[----:B------:R-:W-:Y:S05]  /*05b0*/  RET.REL.NODEC R4 `(kernel_conv_sigmoid) ;  /* 0xfffffff804907950 */ /* 0x000fea0003c3ffff */
.L_x_25:
        /* <DEDUP_REMOVED lines=12> */
.L_x_30:


//--------------------- .text.kernel_conv_bias    --------------------------
	.section	.text.kernel_conv_bias,"ax",@progbits
	.align	128
        .global         kernel_conv_bias
        .type           kernel_conv_bias,@function
        .size           kernel_conv_bias,(.L_x_38 - kernel_conv_bias)
        .other          kernel_conv_bias,@"STO_CUDA_ENTRY STV_DEFAULT"
kernel_conv_bias:
.text.kernel_conv_bias:
        /* <DEDUP_REMOVED lines=14> */
[----:B------:R-:W1:Y:S07]  /*00e0*/  LDCU.64 UR4, c[0x0][0x358] ;  /* 0x00006b00ff0477ac */ /* 0x000e6e0008000a00 */
[----:B------:R-:W2:Y:S01]  /*00f0*/  LDC.64 R6, c[0x0][0x388] ;  /* 0x0000e200ff067b82 */ /* 0x000ea20000000a00 */
[----:B0-----:R-:W-:-:S04]  /*0100*/  IMAD.WIDE.U32 R2, R11, 0x900, R2 ;  /* 0x000009000b027825 */ /* 0x001fc800078e0002 */
[----:B------:R-:W-:-:S04]  /*0110*/  IMAD.WIDE.U32 R4, R5, 0x60, R2 ;  /* 0x0000006005047825 */ /* 0x000fc800078e0002 */
[----:B--2---:R-:W-:-:S04]  /*0120*/  IMAD.WIDE.U32 R2, R11, 0x4, R6 ;  /* 0x000000040b027825 */ /* 0x004fc800078e0006 */
[----:B------:R-:W-:Y:S02]  /*0130*/  IMAD.WIDE R4, R9, 0x4, R4 ;  /* 0x0000000409047825 */ /* 0x000fe400078e0204 */
[----:B-1----:R-:W2:Y:S04]  /*0140*/  LDG.E R2, desc[UR4][R2.64] ;  /* 0x0000000402027981 */ /* 0x002ea8000c1e1900 */
[----:B------:R-:W2:Y:S02]  /*0150*/  LDG.E R7, desc[UR4][R4.64] ;  /* 0x0000000404077981 */ /* 0x000ea4000c1e1900 */
[----:B--2---:R-:W-:-:S05]  /*0160*/  FADD R7, R2, R7 ;  /* 0x0000000702077221 */ /* 0x004fca0000000000 */
[----:B------:R-:W-:Y:S01]  /*0170*/  STG.E desc[UR4][R4.64], R7 ;  /* 0x0000000704007986 */ /* 0x000fe2000c101904 */
[----:B------:R-:W-:Y:S05]  /*0180*/  EXIT ;  /* 0x000000000000794d */ /* 0x000fea0003800000 */
.L_x_26:
        /* <DEDUP_REMOVED lines=15> */
.L_x_38:


//--------------------- .text.kernel_conv_filter  --------------------------
	.section	.text.kernel_conv_filter,"ax",@progbits
	.align	128
        .global         kernel_conv_filter
        .type           kernel_conv_filter,@function
        .size           kernel_conv_filter,(.L_x_39 - kernel_conv_filter)
        .other          kernel_conv_filter,@"STO_CUDA_ENTRY STV_DEFAULT"
kernel_conv_filter:
.text.kernel_conv_filter:
        /* <DEDUP_REMOVED lines=13> */
[----:B------:R-:W1:Y:S01]  /*00d0*/  LDC.64 R4, c[0x0][0x380] ;  /* 0x0000e000ff047b82 */ /* 0x000e620000000a00 */
[----:B------:R-:W2:Y:S07]  /*00e0*/  LDCU.64 UR4, c[0x0][0x358] ;  /* 0x00006b00ff0477ac */ /* 0x000eae0008000a00 */
[----:B------:R-:W0:Y:S01]  /*00f0*/  LDC.64 R2, c[0x0][0x390] ;  /* 0x0000e400ff027b82 */ /* 0x000e220000000a00 */
[----:B-1----:R-:W-:-:S04]  /*0100*/  IMAD.WIDE R4, R7, 0x70, R4 ;  /* 0x0000007007047825 */ /* 0x002fc800078e0204 */
[----:B------:R-:W-:-:S04]  /*0110*/  IMAD.WIDE.U32 R4, R6, 0x4, R4 ;  /* 0x0000000406047825 */ /* 0x000fc800078e0004 */
[----:B0-----:R-:W-:Y:S01]  /*0120*/  IMAD.WIDE.U32 R2, R8, 0x64, R2 ;  /* 0x0000006408027825 */ /* 0x001fe200078e0002 */
[----:B--2---:R-:W2:Y:S04]  /*0130*/  LDG.E R0, desc[UR4][R4.64] ;  /* 0x0000000404007981 */ /* 0x004ea8000c1e1900 */
        /* <DEDUP_REMOVED lines=48> */
[----:B------:R-:W4:Y:S01]  /*0440*/  LDG.E R15, desc[UR4][R2.64+0x48] ;  /* 0x00004804020f7981 */ /* 0x000f22000c1e1900 */
[----:B-----5:R-:W-:-:S03]  /*0450*/  FFMA R24, R23, R22, R24 ;  /* 0x0000001617187223 */ /* 0x020fc60000000018 */
[----:B------:R-:W4:Y:S04]  /*0460*/  LDG.E R14, desc[UR4][R4.64+0x15c] ;  /* 0x00015c04040e7981 */ /* 0x000f28000c1e1900 */
        /* <DEDUP_REMOVED lines=10> */
[----:B------:R-:W5:Y:S04]  /*0510*/  LDG.E R24, desc[UR4][R4.64+0x1c8] ;  /* 0x0001c80404187981 */ /* 0x000f68000c1e1900 */
[----:B------:R-:W5:Y:S04]  /*0520*/  LDG.E R17, desc[UR4][R2.64+0x5c] ;  /* 0x00005c0402117981 */ /* 0x000f68000c1e1900 */
[----:B------:R-:W5:Y:S01]  /*0530*/  LDG.E R16, desc[UR4][R4.64+0x1cc] ;  /* 0x0001cc0404107981 */ /* 0x000f62000c1e1900 */
[----:B------:R-:W-:-:S02]  /*0540*/  FFMA R28, R13, R12, R28 ;  /* 0x0000000c0d1c7223 */ /* 0x000fc4000000001c */
[----:B------:R-:W0:Y:S02]  /*0550*/  LDC.64 R12, c[0x0][0x388] ;  /* 0x0000e200ff0c7b82 */ /* 0x000e240000000a00 */
[----:B0-----:R-:W-:-:S04]  /*0560*/  IMAD.WIDE.U32 R12, R8, 0x900, R12 ;  /* 0x00000900080c7825 */ /* 0x001fc800078e000c */
[----:B------:R-:W-:-:S04]  /*0570*/  IMAD.WIDE R12, R7, 0x60, R12 ;  /* 0x00000060070c7825 */ /* 0x000fc800078e020c */
[----:B------:R-:W-:-:S04]  /*0580*/  IMAD.WIDE.U32 R12, R6, 0x4, R12 ;  /* 0x00000004060c7825 */ /* 0x000fc800078e000c */
        /* <DEDUP_REMOVED lines=8> */
[----:B------:R-:W-:-:S05]  /*0610*/  FFMA R9, R26, R27, R9 ;  /* 0x0000001b1a097223 */ /* 0x000fca0000000009 */
[----:B------:R-:W-:Y:S01]  /*0620*/  STG.E desc[UR4][R12.64], R9 ;  /* 0x000000090c007986 */ /* 0x000fe2000c101904 */
[----:B------:R-:W-:Y:S05]  /*0630*/  EXIT ;  /* 0x000000000000794d */ /* 0x000fea0003800000 */
.L_x_27:
        /* <DEDUP_REMOVED lines=12> */
.L_x_39:


//--------------------- .nv.shared.reserved.0     --------------------------
	.section	.nv.shared.reserved.0,"aw",@nobits
	.weak		__nv_reservedSMEM_offset_0_alias
	.size		__nv_reservedSMEM_offset_0_alias, 0, 64
	.other		__nv_reservedSMEM_offset_0_alias,@"STO_CUDA_RESERVED_SHARED STV_DEFAULT"
__nv_reservedSMEM_offset_0_alias:
	.zero		0
	.zero		64


//--------------------- .nv.constant0.kernel_fc1_sigmoid --------------------------
	.section	.nv.constant0.kernel_fc1_sigmoid,"a",@progbits
	.sectionflags	@""
	.align	4
.nv.constant0.kernel_fc1_sigmoid:
	.zero		912


//--------------------- .nv.constant0.kernel_fc1_bias --------------------------
	.section	.nv.constant0.kernel_fc1_bias,"a",@progbits
	.sectionflags	@""
	.align	4
.nv.constant0.kernel_fc1_bias:
	.zero		912


//--------------------- .nv.constant0.kernel_fc1  --------------------------
	.section	.nv.constant0.kernel_fc1,"a",@progbits
	.sectionflags	@""
	.align	4
.nv.constant0.kernel_fc1:
	.zero		920


//--------------------- .nv.constant0.kernel_ss2_sigmoid --------------------------
	.section	.nv.constant0.kernel_ss2_sigmoid,"a",@progbits
	.sectionflags	@""
	.align	4
.nv.constant0.kernel_ss2_sigmoid:
	.zero		912


//--------------------- .nv.constant0.kernel_ss1_bias --------------------------
	.section	.nv.constant0.kernel_ss1_bias,"a",@progbits
	.sectionflags	@""
	.align	4
.nv.constant0.kernel_ss1_bias:
	.zero		912


//--------------------- .nv.constant0.kernel_ss1_filter --------------------------
	.section	.nv.constant0.kernel_ss1_filter,"a",@progbits
	.sectionflags	@""
	.align	4
.nv.constant0.kernel_ss1_filter:
	.zero		920


//--------------------- .nv.constant0.kernel_conv_sigmoid --------------------------
	.section	.nv.constant0.kernel_conv_sigmoid,"a",@progbits
	.sectionflags	@""
	.align	4
.nv.constant0.kernel_conv_sigmoid:
	.zero		912


//--------------------- .nv.constant0.kernel_conv_bias --------------------------
	.section	.nv.constant0.kernel_conv_bias,"a",@progbits
	.sectionflags	@""
	.align	4
.nv.constant0.kernel_conv_bias:
	.zero		912


//--------------------- .nv.constant0.kernel_conv_filter --------------------------
	.section	.nv.constant0.kernel_conv_filter,"a",@progbits
	.sectionflags	@""
	.align	4
.nv.constant0.kernel_conv_filter:
	.zero		920


//--------------------- SYMBOLS --------------------------

	.type		.nv.reservedSmem.offset0,@object
	.size		.nv.reservedSmem.offset0,0x4
